//
// Generated by NVIDIA NVVM Compiler
//
// Compiler Build ID: CL-36424714
// Cuda compilation tools, release 13.0, V13.0.88
// Based on NVVM 20.0.0
//

.version 9.0
.target sm_100
.address_size 64

	// .globl	eigenVecBatch3x3Kernel
.extern .func  (.param .b32 func_retval0) vprintf
(
	.param .b64 vprintf_param_0,
	.param .b64 vprintf_param_1
)
;
.global .align 1 .b8 $str$1[2] = {10};
.global .align 1 .b8 $str$2[15] = {84, 104, 114, 101, 97, 100, 32, 105, 100, 58, 32, 37, 100, 10};
.global .align 1 .b8 $str$3[8] = {37, 49, 48, 46, 52, 102, 32};

.visible .entry eigenVecBatch3x3Kernel(
	.param .u32 eigenVecBatch3x3Kernel_param_0,
	.param .u64 .ptr .align 1 eigenVecBatch3x3Kernel_param_1,
	.param .u32 eigenVecBatch3x3Kernel_param_2,
	.param .u64 .ptr .align 1 eigenVecBatch3x3Kernel_param_3,
	.param .u32 eigenVecBatch3x3Kernel_param_4,
	.param .u64 .ptr .align 1 eigenVecBatch3x3Kernel_param_5,
	.param .u64 .ptr .align 1 eigenVecBatch3x3Kernel_param_6,
	.param .f64 eigenVecBatch3x3Kernel_param_7
)
{
	.local .align 8 .b8 	__local_depot0[8];
	.reg .b64 	%SP;
	.reg .b64 	%SPL;
	.reg .pred 	%p<34>;
	.reg .b32 	%r<72>;
	.reg .b64 	%rd<70>;
	.reg .b64 	%fd<172>;

	mov.u64 	%SPL, __local_depot0;
	cvta.local.u64 	%SP, %SPL;
	ld.param.u32 	%r15, [eigenVecBatch3x3Kernel_param_0];
	ld.param.u32 	%r14, [eigenVecBatch3x3Kernel_param_4];
	ld.param.u64 	%rd10, [eigenVecBatch3x3Kernel_param_5];
	ld.param.f64 	%fd44, [eigenVecBatch3x3Kernel_param_7];
	mov.u32 	%r16, %ctaid.x;
	mov.u32 	%r17, %ntid.x;
	mov.u32 	%r18, %tid.x;
	mad.lo.s32 	%r1, %r16, %r17, %r18;
	setp.ge.s32 	%p2, %r1, %r15;
	@%p2 bra 	$L__BB0_41;
	ld.param.u64 	%rd68, [eigenVecBatch3x3Kernel_param_6];
	ld.param.u64 	%rd67, [eigenVecBatch3x3Kernel_param_3];
	ld.param.u64 	%rd66, [eigenVecBatch3x3Kernel_param_1];
	cvta.to.global.u64 	%rd13, %rd67;
	cvta.to.global.u64 	%rd14, %rd68;
	cvta.to.global.u64 	%rd15, %rd10;
	mul.lo.s32 	%r19, %r1, 9;
	mul.wide.s32 	%rd16, %r19, 8;
	add.s64 	%rd1, %rd14, %rd16;
	mul.wide.s32 	%rd17, %r1, 8;
	add.s64 	%rd18, %rd15, %rd17;
	cvta.to.global.u64 	%rd19, %rd66;
	add.s64 	%rd20, %rd19, %rd16;
	ld.global.f64 	%fd45, [%rd20];
	st.global.f64 	[%rd1], %fd45;
	ld.global.f64 	%fd164, [%rd20+8];
	st.global.f64 	[%rd1+24], %fd164;
	ld.global.f64 	%fd162, [%rd20+16];
	st.global.f64 	[%rd1+48], %fd162;
	ld.global.f64 	%fd165, [%rd20+24];
	st.global.f64 	[%rd1+8], %fd165;
	ld.global.f64 	%fd46, [%rd20+32];
	st.global.f64 	[%rd1+32], %fd46;
	ld.global.f64 	%fd161, [%rd20+40];
	st.global.f64 	[%rd1+56], %fd161;
	ld.global.f64 	%fd160, [%rd20+48];
	st.global.f64 	[%rd1+16], %fd160;
	ld.global.f64 	%fd159, [%rd20+56];
	st.global.f64 	[%rd1+40], %fd159;
	ld.global.f64 	%fd47, [%rd20+64];
	st.global.f64 	[%rd1+64], %fd47;
	ld.global.f64 	%fd48, [%rd18];
	sub.f64 	%fd166, %fd45, %fd48;
	st.global.f64 	[%rd1], %fd166;
	ld.global.f64 	%fd49, [%rd18];
	sub.f64 	%fd163, %fd46, %fd49;
	st.global.f64 	[%rd1+32], %fd163;
	ld.global.f64 	%fd50, [%rd18];
	sub.f64 	%fd158, %fd47, %fd50;
	st.global.f64 	[%rd1+64], %fd158;
	mul.lo.s32 	%r20, %r14, %r1;
	mul.wide.s32 	%rd21, %r20, 8;
	add.s64 	%rd2, %rd13, %rd21;
	abs.f64 	%fd51, %fd166;
	abs.f64 	%fd52, %fd165;
	setp.gt.f64 	%p3, %fd52, %fd51;
	selp.f64 	%fd53, %fd52, %fd51, %p3;
	selp.u32 	%r21, 1, 0, %p3;
	abs.f64 	%fd54, %fd160;
	setp.gt.f64 	%p4, %fd54, %fd53;
	selp.f64 	%fd10, %fd54, %fd53, %p4;
	selp.b32 	%r2, 2, %r21, %p4;
	setp.le.f64 	%p5, %fd10, %fd44;
	mov.b64 	%rd69, 3;
	@%p5 bra 	$L__BB0_5;
	setp.eq.s32 	%p6, %r2, 0;
	@%p6 bra 	$L__BB0_4;
	mul.wide.u32 	%rd22, %r2, 8;
	add.s64 	%rd23, %rd1, %rd22;
	ld.global.f64 	%fd11, [%rd23];
	st.global.f64 	[%rd1], %fd11;
	st.global.f64 	[%rd23], %fd166;
	ld.global.f64 	%fd55, [%rd1+24];
	ld.global.f64 	%fd164, [%rd23+24];
	st.global.f64 	[%rd1+24], %fd164;
	st.global.f64 	[%rd23+24], %fd55;
	ld.global.f64 	%fd56, [%rd1+48];
	ld.global.f64 	%fd162, [%rd23+48];
	st.global.f64 	[%rd1+48], %fd162;
	st.global.f64 	[%rd23+48], %fd56;
	ld.global.f64 	%fd165, [%rd1+8];
	ld.global.f64 	%fd163, [%rd1+32];
	ld.global.f64 	%fd161, [%rd1+56];
	ld.global.f64 	%fd160, [%rd1+16];
	ld.global.f64 	%fd159, [%rd1+40];
	ld.global.f64 	%fd158, [%rd1+64];
	mov.f64 	%fd166, %fd11;
$L__BB0_4:
	div.rn.f64 	%fd57, %fd165, %fd166;
	mul.f64 	%fd58, %fd57, %fd166;
	sub.f64 	%fd59, %fd165, %fd58;
	st.global.f64 	[%rd1+8], %fd59;
	mul.f64 	%fd60, %fd57, %fd164;
	sub.f64 	%fd61, %fd163, %fd60;
	st.global.f64 	[%rd1+32], %fd61;
	mul.f64 	%fd62, %fd57, %fd162;
	sub.f64 	%fd63, %fd161, %fd62;
	st.global.f64 	[%rd1+56], %fd63;
	div.rn.f64 	%fd64, %fd160, %fd166;
	mul.f64 	%fd65, %fd64, %fd166;
	sub.f64 	%fd66, %fd160, %fd65;
	st.global.f64 	[%rd1+16], %fd66;
	mul.f64 	%fd67, %fd64, %fd164;
	sub.f64 	%fd68, %fd159, %fd67;
	st.global.f64 	[%rd1+40], %fd68;
	mul.f64 	%fd69, %fd64, %fd162;
	sub.f64 	%fd70, %fd158, %fd69;
	st.global.f64 	[%rd1+64], %fd70;
	mov.b64 	%rd69, 4;
$L__BB0_5:
	setp.gtu.f64 	%p7, %fd10, %fd44;
	selp.u32 	%r3, 1, 0, %p7;
	selp.u64 	%rd4, 1, 0, %p7;
	shl.b64 	%rd25, %rd69, 3;
	add.s64 	%rd5, %rd1, %rd25;
	ld.global.f64 	%fd168, [%rd5];
	abs.f64 	%fd167, %fd168;
	mov.u32 	%r65, %r3;
	mov.u32 	%r66, %r3;
$L__BB0_6:
	add.s32 	%r23, %r65, 1;
	mul.wide.u32 	%rd26, %r65, 8;
	add.s64 	%rd27, %rd1, %rd26;
	ld.global.f64 	%fd71, [%rd27+32];
	abs.f64 	%fd72, %fd71;
	setp.gt.f64 	%p8, %fd72, %fd167;
	selp.f64 	%fd167, %fd72, %fd167, %p8;
	selp.b32 	%r66, %r23, %r66, %p8;
	setp.eq.s32 	%p9, %r65, 0;
	mov.b32 	%r65, 1;
	@%p9 bra 	$L__BB0_6;
	shl.b64 	%rd28, %rd4, 3;
	add.s64 	%rd6, %rd1, %rd28;
	setp.ne.s32 	%p10, %r66, -1;
	setp.gtu.f64 	%p11, %fd167, %fd44;
	and.pred  	%p1, %p10, %p11;
	not.pred 	%p12, %p1;
	@%p12 bra 	$L__BB0_12;
	setp.eq.s32 	%p13, %r66, %r3;
	@%p13 bra 	$L__BB0_10;
	mul.wide.s32 	%rd29, %r66, 8;
	add.s64 	%rd30, %rd1, %rd29;
	ld.global.f64 	%fd73, [%rd6];
	ld.global.f64 	%fd74, [%rd30];
	st.global.f64 	[%rd6], %fd74;
	st.global.f64 	[%rd30], %fd73;
	ld.global.f64 	%fd75, [%rd6+24];
	ld.global.f64 	%fd76, [%rd30+24];
	st.global.f64 	[%rd6+24], %fd76;
	st.global.f64 	[%rd30+24], %fd75;
	ld.global.f64 	%fd77, [%rd6+48];
	ld.global.f64 	%fd78, [%rd30+48];
	st.global.f64 	[%rd6+48], %fd78;
	st.global.f64 	[%rd30+48], %fd77;
	ld.global.f64 	%fd168, [%rd5];
$L__BB0_10:
	mov.u32 	%r67, %r3;
$L__BB0_11:
	mul.wide.u32 	%rd31, %r67, 8;
	add.s64 	%rd32, %rd1, %rd31;
	ld.global.f64 	%fd79, [%rd32+32];
	div.rn.f64 	%fd80, %fd79, %fd168;
	ld.global.f64 	%fd81, [%rd6];
	mul.f64 	%fd82, %fd80, %fd81;
	ld.global.f64 	%fd83, [%rd32+8];
	sub.f64 	%fd84, %fd83, %fd82;
	st.global.f64 	[%rd32+8], %fd84;
	ld.global.f64 	%fd85, [%rd6+24];
	mul.f64 	%fd86, %fd80, %fd85;
	sub.f64 	%fd87, %fd79, %fd86;
	st.global.f64 	[%rd32+32], %fd87;
	ld.global.f64 	%fd88, [%rd6+48];
	mul.f64 	%fd89, %fd80, %fd88;
	ld.global.f64 	%fd90, [%rd32+56];
	sub.f64 	%fd91, %fd90, %fd89;
	st.global.f64 	[%rd32+56], %fd91;
	setp.eq.s32 	%p14, %r67, 0;
	mov.b32 	%r67, 1;
	@%p14 bra 	$L__BB0_11;
$L__BB0_12:
	selp.u32 	%r26, 1, 0, %p1;
	add.s32 	%r71, %r3, %r26;
	mul.wide.u32 	%rd33, %r26, 8;
	add.s64 	%rd7, %rd6, %rd33;
	ld.global.f64 	%fd171, [%rd7+48];
	abs.f64 	%fd170, %fd171;
	setp.gt.u32 	%p15, %r71, 1;
	mov.b32 	%r70, 2;
	@%p15 bra 	$L__BB0_15;
	mov.u32 	%r68, %r71;
	mov.u32 	%r70, %r71;
$L__BB0_14:
	add.s32 	%r28, %r68, 1;
	mul.wide.u32 	%rd34, %r68, 8;
	add.s64 	%rd35, %rd1, %rd34;
	ld.global.f64 	%fd92, [%rd35+56];
	abs.f64 	%fd93, %fd92;
	setp.gt.f64 	%p16, %fd93, %fd170;
	selp.f64 	%fd170, %fd93, %fd170, %p16;
	selp.b32 	%r70, %r28, %r70, %p16;
	setp.eq.s32 	%p17, %r68, 0;
	mov.b32 	%r68, 1;
	@%p17 bra 	$L__BB0_14;
$L__BB0_15:
	setp.eq.s32 	%p18, %r70, -1;
	setp.le.f64 	%p19, %fd170, %fd44;
	or.pred  	%p20, %p18, %p19;
	@%p20 bra 	$L__BB0_20;
	setp.eq.s32 	%p21, %r70, %r71;
	@%p21 bra 	$L__BB0_18;
	mul.wide.s32 	%rd36, %r70, 8;
	add.s64 	%rd37, %rd1, %rd36;
	ld.global.f64 	%fd94, [%rd7];
	ld.global.f64 	%fd95, [%rd37];
	st.global.f64 	[%rd7], %fd95;
	st.global.f64 	[%rd37], %fd94;
	ld.global.f64 	%fd96, [%rd7+24];
	ld.global.f64 	%fd97, [%rd37+24];
	st.global.f64 	[%rd7+24], %fd97;
	st.global.f64 	[%rd37+24], %fd96;
	ld.global.f64 	%fd98, [%rd7+48];
	ld.global.f64 	%fd99, [%rd37+48];
	st.global.f64 	[%rd7+48], %fd99;
	st.global.f64 	[%rd37+48], %fd98;
	ld.global.f64 	%fd171, [%rd7+48];
$L__BB0_18:
	setp.gt.u32 	%p22, %r71, 1;
	@%p22 bra 	$L__BB0_20;
$L__BB0_19:
	mul.wide.u32 	%rd38, %r71, 8;
	add.s64 	%rd39, %rd1, %rd38;
	ld.global.f64 	%fd100, [%rd39+56];
	div.rn.f64 	%fd101, %fd100, %fd171;
	ld.global.f64 	%fd102, [%rd7];
	mul.f64 	%fd103, %fd101, %fd102;
	ld.global.f64 	%fd104, [%rd39+8];
	sub.f64 	%fd105, %fd104, %fd103;
	st.global.f64 	[%rd39+8], %fd105;
	ld.global.f64 	%fd106, [%rd7+24];
	mul.f64 	%fd107, %fd101, %fd106;
	ld.global.f64 	%fd108, [%rd39+32];
	sub.f64 	%fd109, %fd108, %fd107;
	st.global.f64 	[%rd39+32], %fd109;
	ld.global.f64 	%fd110, [%rd7+48];
	mul.f64 	%fd111, %fd101, %fd110;
	sub.f64 	%fd112, %fd100, %fd111;
	st.global.f64 	[%rd39+56], %fd112;
	setp.eq.s32 	%p23, %r71, 0;
	mov.b32 	%r71, 1;
	@%p23 bra 	$L__BB0_19;
$L__BB0_20:
	setp.ne.s32 	%p24, %r1, 1;
	@%p24 bra 	$L__BB0_22;
	add.u64 	%rd40, %SP, 0;
	add.u64 	%rd41, %SPL, 0;
	mov.u64 	%rd42, $str$1;
	cvta.global.u64 	%rd43, %rd42;
	{ // callseq 0, 0
	.param .b64 param0;
	st.param.b64 	[param0], %rd43;
	.param .b64 param1;
	st.param.b64 	[param1], 0;
	.param .b32 retval0;
	call.uni (retval0), 
	vprintf, 
	(
	param0, 
	param1
	);
	ld.param.b32 	%r30, [retval0];
	} // callseq 0
	mov.b32 	%r32, 1;
	st.local.u32 	[%rd41], %r32;
	mov.u64 	%rd44, $str$2;
	cvta.global.u64 	%rd45, %rd44;
	{ // callseq 1, 0
	.param .b64 param0;
	st.param.b64 	[param0], %rd45;
	.param .b64 param1;
	st.param.b64 	[param1], %rd40;
	.param .b32 retval0;
	call.uni (retval0), 
	vprintf, 
	(
	param0, 
	param1
	);
	ld.param.b32 	%r33, [retval0];
	} // callseq 1
	ld.global.f64 	%fd113, [%rd1];
	st.local.f64 	[%rd41], %fd113;
	mov.u64 	%rd46, $str$3;
	cvta.global.u64 	%rd47, %rd46;
	{ // callseq 2, 0
	.param .b64 param0;
	st.param.b64 	[param0], %rd47;
	.param .b64 param1;
	st.param.b64 	[param1], %rd40;
	.param .b32 retval0;
	call.uni (retval0), 
	vprintf, 
	(
	param0, 
	param1
	);
	ld.param.b32 	%r35, [retval0];
	} // callseq 2
	ld.global.f64 	%fd114, [%rd1+24];
	st.local.f64 	[%rd41], %fd114;
	{ // callseq 3, 0
	.param .b64 param0;
	st.param.b64 	[param0], %rd47;
	.param .b64 param1;
	st.param.b64 	[param1], %rd40;
	.param .b32 retval0;
	call.uni (retval0), 
	vprintf, 
	(
	param0, 
	param1
	);
	ld.param.b32 	%r37, [retval0];
	} // callseq 3
	ld.global.f64 	%fd115, [%rd1+48];
	st.local.f64 	[%rd41], %fd115;
	{ // callseq 4, 0
	.param .b64 param0;
	st.param.b64 	[param0], %rd47;
	.param .b64 param1;
	st.param.b64 	[param1], %rd40;
	.param .b32 retval0;
	call.uni (retval0), 
	vprintf, 
	(
	param0, 
	param1
	);
	ld.param.b32 	%r39, [retval0];
	} // callseq 4
	{ // callseq 5, 0
	.param .b64 param0;
	st.param.b64 	[param0], %rd43;
	.param .b64 param1;
	st.param.b64 	[param1], 0;
	.param .b32 retval0;
	call.uni (retval0), 
	vprintf, 
	(
	param0, 
	param1
	);
	ld.param.b32 	%r41, [retval0];
	} // callseq 5
	ld.global.f64 	%fd116, [%rd1+8];
	st.local.f64 	[%rd41], %fd116;
	{ // callseq 6, 0
	.param .b64 param0;
	st.param.b64 	[param0], %rd47;
	.param .b64 param1;
	st.param.b64 	[param1], %rd40;
	.param .b32 retval0;
	call.uni (retval0), 
	vprintf, 
	(
	param0, 
	param1
	);
	ld.param.b32 	%r43, [retval0];
	} // callseq 6
	ld.global.f64 	%fd117, [%rd1+32];
	st.local.f64 	[%rd41], %fd117;
	{ // callseq 7, 0
	.param .b64 param0;
	st.param.b64 	[param0], %rd47;
	.param .b64 param1;
	st.param.b64 	[param1], %rd40;
	.param .b32 retval0;
	call.uni (retval0), 
	vprintf, 
	(
	param0, 
	param1
	);
	ld.param.b32 	%r45, [retval0];
	} // callseq 7
	ld.global.f64 	%fd118, [%rd1+56];
	st.local.f64 	[%rd41], %fd118;
	{ // callseq 8, 0
	.param .b64 param0;
	st.param.b64 	[param0], %rd47;
	.param .b64 param1;
	st.param.b64 	[param1], %rd40;
	.param .b32 retval0;
	call.uni (retval0), 
	vprintf, 
	(
	param0, 
	param1
	);
	ld.param.b32 	%r47, [retval0];
	} // callseq 8
	{ // callseq 9, 0
	.param .b64 param0;
	st.param.b64 	[param0], %rd43;
	.param .b64 param1;
	st.param.b64 	[param1], 0;
	.param .b32 retval0;
	call.uni (retval0), 
	vprintf, 
	(
	param0, 
	param1
	);
	ld.param.b32 	%r49, [retval0];
	} // callseq 9
	ld.global.f64 	%fd119, [%rd1+16];
	st.local.f64 	[%rd41], %fd119;
	{ // callseq 10, 0
	.param .b64 param0;
	st.param.b64 	[param0], %rd47;
	.param .b64 param1;
	st.param.b64 	[param1], %rd40;
	.param .b32 retval0;
	call.uni (retval0), 
	vprintf, 
	(
	param0, 
	param1
	);
	ld.param.b32 	%r51, [retval0];
	} // callseq 10
	ld.global.f64 	%fd120, [%rd1+40];
	st.local.f64 	[%rd41], %fd120;
	{ // callseq 11, 0
	.param .b64 param0;
	st.param.b64 	[param0], %rd47;
	.param .b64 param1;
	st.param.b64 	[param1], %rd40;
	.param .b32 retval0;
	call.uni (retval0), 
	vprintf, 
	(
	param0, 
	param1
	);
	ld.param.b32 	%r53, [retval0];
	} // callseq 11
	ld.global.f64 	%fd121, [%rd1+64];
	st.local.f64 	[%rd41], %fd121;
	{ // callseq 12, 0
	.param .b64 param0;
	st.param.b64 	[param0], %rd47;
	.param .b64 param1;
	st.param.b64 	[param1], %rd40;
	.param .b32 retval0;
	call.uni (retval0), 
	vprintf, 
	(
	param0, 
	param1
	);
	ld.param.b32 	%r55, [retval0];
	} // callseq 12
	{ // callseq 13, 0
	.param .b64 param0;
	st.param.b64 	[param0], %rd43;
	.param .b64 param1;
	st.param.b64 	[param1], 0;
	.param .b32 retval0;
	call.uni (retval0), 
	vprintf, 
	(
	param0, 
	param1
	);
	ld.param.b32 	%r57, [retval0];
	} // callseq 13
	{ // callseq 14, 0
	.param .b64 param0;
	st.param.b64 	[param0], %rd43;
	.param .b64 param1;
	st.param.b64 	[param1], 0;
	.param .b32 retval0;
	call.uni (retval0), 
	vprintf, 
	(
	param0, 
	param1
	);
	ld.param.b32 	%r59, [retval0];
	} // callseq 14
$L__BB0_22:
	ld.global.f64 	%fd42, [%rd1];
	abs.f64 	%fd122, %fd42;
	setp.leu.f64 	%p25, %fd122, %fd44;
	@%p25 bra 	$L__BB0_32;
	ld.global.f64 	%fd129, [%rd1+32];
	abs.f64 	%fd130, %fd129;
	setp.leu.f64 	%p30, %fd130, %fd44;
	@%p30 bra 	$L__BB0_25;
	mov.b64 	%rd65, 4607182418800017408;
	st.global.u64 	[%rd2+16], %rd65;
	ld.global.f64 	%fd147, [%rd1+56];
	neg.f64 	%fd148, %fd147;
	ld.global.f64 	%fd149, [%rd1+32];
	div.rn.f64 	%fd150, %fd148, %fd149;
	st.global.f64 	[%rd2+8], %fd150;
	ld.global.f64 	%fd151, [%rd1+24];
	mul.f64 	%fd152, %fd150, %fd151;
	ld.global.f64 	%fd153, [%rd1+48];
	sub.f64 	%fd154, %fd152, %fd153;
	neg.f64 	%fd155, %fd154;
	ld.global.f64 	%fd156, [%rd1];
	div.rn.f64 	%fd157, %fd155, %fd156;
	st.global.f64 	[%rd2], %fd157;
	bra.uni 	$L__BB0_41;
$L__BB0_25:
	ld.global.f64 	%fd131, [%rd1+56];
	abs.f64 	%fd132, %fd131;
	setp.leu.f64 	%p31, %fd132, %fd44;
	@%p31 bra 	$L__BB0_27;
	ld.global.f64 	%fd144, [%rd1+24];
	neg.f64 	%fd145, %fd144;
	div.rn.f64 	%fd146, %fd145, %fd42;
	st.global.f64 	[%rd2], %fd146;
	mov.b64 	%rd63, 4607182418800017408;
	st.global.u64 	[%rd2+8], %rd63;
	mov.b64 	%rd64, 0;
	st.global.u64 	[%rd2+16], %rd64;
	bra.uni 	$L__BB0_41;
$L__BB0_27:
	mad.lo.s32 	%r63, %r1, -1431655765, 715827882;
	setp.gt.u32 	%p32, %r63, 1431655764;
	@%p32 bra 	$L__BB0_29;
	ld.global.f64 	%fd141, [%rd1+48];
	neg.f64 	%fd142, %fd141;
	div.rn.f64 	%fd143, %fd142, %fd42;
	st.global.f64 	[%rd2], %fd143;
	mov.b64 	%rd61, 0;
	st.global.u64 	[%rd2+8], %rd61;
	mov.b64 	%rd62, 4607182418800017408;
	st.global.u64 	[%rd2+16], %rd62;
	bra.uni 	$L__BB0_41;
$L__BB0_29:
	and.b32  	%r64, %r1, 1;
	setp.eq.b32 	%p33, %r64, 1;
	@%p33 bra 	$L__BB0_31;
	ld.global.f64 	%fd138, [%rd1+24];
	neg.f64 	%fd139, %fd138;
	div.rn.f64 	%fd140, %fd139, %fd42;
	st.global.f64 	[%rd2], %fd140;
	mov.b64 	%rd59, 4607182418800017408;
	st.global.u64 	[%rd2+8], %rd59;
	mov.b64 	%rd60, 0;
	st.global.u64 	[%rd2+16], %rd60;
	bra.uni 	$L__BB0_41;
$L__BB0_31:
	ld.global.f64 	%fd133, [%rd1+24];
	ld.global.f64 	%fd134, [%rd1+48];
	add.f64 	%fd135, %fd133, %fd134;
	neg.f64 	%fd136, %fd135;
	div.rn.f64 	%fd137, %fd136, %fd42;
	st.global.f64 	[%rd2], %fd137;
	mov.b64 	%rd58, 4607182418800017408;
	st.global.u64 	[%rd2+8], %rd58;
	st.global.u64 	[%rd2+16], %rd58;
	bra.uni 	$L__BB0_41;
$L__BB0_32:
	ld.global.f64 	%fd43, [%rd1+24];
	abs.f64 	%fd123, %fd43;
	setp.leu.f64 	%p26, %fd123, %fd44;
	@%p26 bra 	$L__BB0_38;
	ld.global.f64 	%fd124, [%rd1+56];
	abs.f64 	%fd125, %fd124;
	setp.leu.f64 	%p28, %fd125, %fd44;
	@%p28 bra 	$L__BB0_35;
	mov.b64 	%rd56, 4607182418800017408;
	st.global.u64 	[%rd2], %rd56;
	mov.b64 	%rd57, 0;
	st.global.u64 	[%rd2+8], %rd57;
	st.global.u64 	[%rd2+16], %rd57;
	bra.uni 	$L__BB0_41;
$L__BB0_35:
	and.b32  	%r62, %r1, 1;
	setp.eq.b32 	%p29, %r62, 1;
	@%p29 bra 	$L__BB0_37;
	mov.b64 	%rd54, 4607182418800017408;
	st.global.u64 	[%rd2], %rd54;
	mov.b64 	%rd55, 0;
	st.global.u64 	[%rd2+8], %rd55;
	st.global.u64 	[%rd2+16], %rd55;
	bra.uni 	$L__BB0_41;
$L__BB0_37:
	ld.global.f64 	%fd126, [%rd1+48];
	neg.f64 	%fd127, %fd126;
	div.rn.f64 	%fd128, %fd127, %fd43;
	mov.b64 	%rd52, 0;
	st.global.u64 	[%rd2], %rd52;
	st.global.f64 	[%rd2+8], %fd128;
	mov.b64 	%rd53, 4607182418800017408;
	st.global.u64 	[%rd2+16], %rd53;
	bra.uni 	$L__BB0_41;
$L__BB0_38:
	and.b32  	%r61, %r1, 1;
	setp.eq.b32 	%p27, %r61, 1;
	@%p27 bra 	$L__BB0_40;
	mov.b64 	%rd50, 4607182418800017408;
	st.global.u64 	[%rd2], %rd50;
	mov.b64 	%rd51, 0;
	st.global.u64 	[%rd2+8], %rd51;
	st.global.u64 	[%rd2+16], %rd51;
	bra.uni 	$L__BB0_41;
$L__BB0_40:
	mov.b64 	%rd48, 0;
	st.global.u64 	[%rd2], %rd48;
	mov.b64 	%rd49, 4607182418800017408;
	st.global.u64 	[%rd2+8], %rd49;
	st.global.u64 	[%rd2+16], %rd48;
$L__BB0_41:
	ret;

}


// ===== COMPILED SASS (sm_100) =====

	.target	sm_100

	.elftype	@"ET_EXEC"


//--------------------- .note.nv.tkinfo           --------------------------
	.section	.note.nv.tkinfo,"",@"SHT_NOTE"
	.sectionflags	@"SHF_NOTE_NV_TKINFO"
	.tkinfo
        /*0018*/ 	.word	0x00000002
        /*0030*/ 	.string	""
        /*0030*/ 	.string	"ptxas"
        /*0030*/ 	.string	"Cuda compilation tools, release 13.0, V13.0.88"
        /*0030*/ 	.string	"Build cuda_13.0.r13.0/compiler.36424714_0"
        /*0030*/ 	.string	"-arch sm_100 -m 64 "



//--------------------- .note.nv.cuinfo           --------------------------
	.section	.note.nv.cuinfo,"",@"SHT_NOTE"
	.sectionflags	@"SHF_NOTE_NV_CUINFO"
        /*0018*/ 	.short	0x0002
        /*001a*/ 	.short	0x0064
        /*001c*/ 	.short	0x0082
	.zero		2


//--------------------- .nv.info                  --------------------------
	.section	.nv.info,"",@"SHT_CUDA_INFO"
	.align	4


	//----- nvinfo : EIATTR_REGCOUNT
	.align		4
        /*0000*/ 	.byte	0x04, 0x2f
        /*0002*/ 	.short	(.L_4 - .L_3)
	.align		4
.L_3:
        /*0004*/ 	.word	index@(eigenVecBatch3x3Kernel)
        /*0008*/ 	.word	0x00000032


	//----- nvinfo : EIATTR_FRAME_SIZE
	.align		4
.L_4:
        /*000c*/ 	.byte	0x04, 0x11
        /*000e*/ 	.short	(.L_6 - .L_5)
	.align		4
.L_5:
        /*0010*/ 	.word	index@($__internal_0_$__cuda_sm20_div_rn_f64_full)
        /*0014*/ 	.word	0x00000008


	//----- nvinfo : EIATTR_FRAME_SIZE
	.align		4
.L_6:
        /*0018*/ 	.byte	0x04, 0x11
        /*001a*/ 	.short	(.L_8 - .L_7)
	.align		4
.L_7:
        /*001c*/ 	.word	index@(eigenVecBatch3x3Kernel)
        /*0020*/ 	.word	0x00000008


	//----- nvinfo : EIATTR_MIN_STACK_SIZE
	.align		4
.L_8:
        /*0024*/ 	.byte	0x04, 0x12
        /*0026*/ 	.short	(.L_10 - .L_9)
	.align		4
.L_9:
        /*0028*/ 	.word	index@(eigenVecBatch3x3Kernel)
        /*002c*/ 	.word	0x00000008
.L_10:


//--------------------- .nv.compat                --------------------------
	.section	.nv.compat,"",@"SHT_CUDA_COMPAT_INFO"
	.align	4
        /*0000*/ 	.byte	0x02, 0x09, 0x00, 0x00, 0x02, 0x02, 0x01, 0x00, 0x02, 0x05, 0x05, 0x00, 0x03, 0x07, 0x01, 0x01
        /*0010*/ 	.byte	0x02, 0x03, 0x00, 0x00, 0x02, 0x06, 0x01, 0x00, 0x04, 0x0b, 0x08, 0x00, 0x01, 0x00, 0x00, 0x00
        /*0020*/ 	.byte	0x00, 0x00, 0x00, 0x00


//--------------------- .nv.info.eigenVecBatch3x3Kernel --------------------------
	.section	.nv.info.eigenVecBatch3x3Kernel,"",@"SHT_CUDA_INFO"
	.sectionflags	@""
	.align	4


	//----- nvinfo : EIATTR_CUDA_API_VERSION
	.align		4
        /*0000*/ 	.byte	0x04, 0x37
        /*0002*/ 	.short	(.L_12 - .L_11)
.L_11:
        /*0004*/ 	.word	0x00000082


	//----- nvinfo : EIATTR_KPARAM_INFO
	.align		4
.L_12:
        /*0008*/ 	.byte	0x04, 0x17
        /*000a*/ 	.short	(.L_14 - .L_13)
.L_13:
        /*000c*/ 	.word	0x00000000
        /*0010*/ 	.short	0x0007
        /*0012*/ 	.short	0x0038
        /*0014*/ 	.byte	0x00, 0xf0, 0x21, 0x00


	//----- nvinfo : EIATTR_KPARAM_INFO
	.align		4
.L_14:
        /*0018*/ 	.byte	0x04, 0x17
        /*001a*/ 	.short	(.L_16 - .L_15)
.L_15:
        /*001c*/ 	.word	0x00000000
        /*0020*/ 	.short	0x0006
        /*0022*/ 	.short	0x0030
        /*0024*/ 	.byte	0x00, 0xf5, 0x21, 0x00


	//----- nvinfo : EIATTR_KPARAM_INFO
	.align		4
.L_16:
        /*0028*/ 	.byte	0x04, 0x17
        /*002a*/ 	.short	(.L_18 - .L_17)
.L_17:
        /*002c*/ 	.word	0x00000000
        /*0030*/ 	.short	0x0005
        /*0032*/ 	.short	0x0028
        /*0034*/ 	.byte	0x00, 0xf5, 0x21, 0x00


	//----- nvinfo : EIATTR_KPARAM_INFO
	.align		4
.L_18:
        /*0038*/ 	.byte	0x04, 0x17
        /*003a*/ 	.short	(.L_20 - .L_19)
.L_19:
        /*003c*/ 	.word	0x00000000
        /*0040*/ 	.short	0x0004
        /*0042*/ 	.short	0x0020
        /*0044*/ 	.byte	0x00, 0xf0, 0x11, 0x00


	//----- nvinfo : EIATTR_KPARAM_INFO
	.align		4
.L_20:
        /*0048*/ 	.byte	0x04, 0x17
        /*004a*/ 	.short	(.L_22 - .L_21)
.L_21:
        /*004c*/ 	.word	0x00000000
        /*0050*/ 	.short	0x0003
        /*0052*/ 	.short	0x0018
        /*0054*/ 	.byte	0x00, 0xf5, 0x21, 0x00


	//----- nvinfo : EIATTR_KPARAM_INFO
	.align		4
.L_22:
        /*0058*/ 	.byte	0x04, 0x17
        /*005a*/ 	.short	(.L_24 - .L_23)
.L_23:
        /*005c*/ 	.word	0x00000000
        /*0060*/ 	.short	0x0002
        /*0062*/ 	.short	0x0010
        /*0064*/ 	.byte	0x00, 0xf0, 0x11, 0x00


	//----- nvinfo : EIATTR_KPARAM_INFO
	.align		4
.L_24:
        /*0068*/ 	.byte	0x04, 0x17
        /*006a*/ 	.short	(.L_26 - .L_25)
.L_25:
        /*006c*/ 	.word	0x00000000
        /*0070*/ 	.short	0x0001
        /*0072*/ 	.short	0x0008
        /*0074*/ 	.byte	0x00, 0xf5, 0x21, 0x00


	//----- nvinfo : EIATTR_KPARAM_INFO
	.align		4
.L_26:
        /*0078*/ 	.byte	0x04, 0x17
        /*007a*/ 	.short	(.L_28 - .L_27)
.L_27:
        /*007c*/ 	.word	0x00000000
        /*0080*/ 	.short	0x0000
        /*0082*/ 	.short	0x0000
        /*0084*/ 	.byte	0x00, 0xf0, 0x11, 0x00


	//----- nvinfo : EIATTR_SPARSE_MMA_MASK
	.align		4
.L_28:
        /*0088*/ 	.byte	0x03, 0x50
        /*008a*/ 	.short	0x0000


	//----- nvinfo : EIATTR_MAXREG_COUNT
	.align		4
        /*008c*/ 	.byte	0x03, 0x1b
        /*008e*/ 	.short	0x00ff


	//----- nvinfo : EIATTR_EXTERNS
	.align		4
        /*0090*/ 	.byte	0x04, 0x0f
        /*0092*/ 	.short	(.L_30 - .L_29)


	//   ....[0]....
	.align		4
.L_29:
        /*0094*/ 	.word	index@(vprintf)


	//----- nvinfo : EIATTR_MERCURY_ISA_VERSION
	.align		4
.L_30:
        /*0098*/ 	.byte	0x03, 0x5f
        /*009a*/ 	.short	0x0101


	//----- nvinfo : EIATTR_VRC_CTA_INIT_COUNT
	.align		4
        /*009c*/ 	.byte	0x02, 0x4a
	.zero		1
	.zero		1


	//----- nvinfo : EIATTR_SYSCALL_OFFSETS
	.align		4
        /*00a0*/ 	.byte	0x04, 0x46
        /*00a2*/ 	.short	(.L_32 - .L_31)


	//   ....[0]....
.L_31:
        /*00a4*/ 	.word	0x00001550


	//   ....[1]....
        /*00a8*/ 	.word	0x000015f0


	//   ....[2]....
        /*00ac*/ 	.word	0x00001690


	//   ....[3]....
        /*00b0*/ 	.word	0x00001730


	//   ....[4]....
        /*00b4*/ 	.word	0x000017d0


	//   ....[5]....
        /*00b8*/ 	.word	0x00001840


	//   ....[6]....
        /*00bc*/ 	.word	0x000018e0


	//   ....[7]....
        /*00c0*/ 	.word	0x00001980


	//   ....[8]....
        /*00c4*/ 	.word	0x00001a20


	//   ....[9]....
        /*00c8*/ 	.word	0x00001a90


	//   ....[10]....
        /*00cc*/ 	.word	0x00001b30


	//   ....[11]....
        /*00d0*/ 	.word	0x00001bd0


	//   ....[12]....
        /*00d4*/ 	.word	0x00001c70


	//   ....[13]....
        /*00d8*/ 	.word	0x00001ce0


	//   ....[14]....
        /*00dc*/ 	.word	0x00001d50


	//----- nvinfo : EIATTR_EXIT_INSTR_OFFSETS
	.align		4
.L_32:
        /*00e0*/ 	.byte	0x04, 0x1c
        /*00e2*/ 	.short	(.L_34 - .L_33)


	//   ....[0]....
.L_33:
        /*00e4*/ 	.word	0x000000c0


	//   ....[1]....
        /*00e8*/ 	.word	0x00002130


	//   ....[2]....
        /*00ec*/ 	.word	0x00002320


	//   ....[3]....
        /*00f0*/ 	.word	0x00002520


	//   ....[4]....
        /*00f4*/ 	.word	0x00002710


	//   ....[5]....
        /*00f8*/ 	.word	0x000028f0


	//   ....[6]....
        /*00fc*/ 	.word	0x000029a0


	//   ....[7]....
        /*0100*/ 	.word	0x00002a20


	//   ....[8]....
        /*0104*/ 	.word	0x00002be0


	//   ....[9]....
        /*0108*/ 	.word	0x00002c60


	//   ....[10]....
        /*010c*/ 	.word	0x00002cc0


	//----- nvinfo : EIATTR_CRS_STACK_SIZE
	.align		4
.L_34:
        /*0110*/ 	.byte	0x04, 0x1e
        /*0112*/ 	.short	(.L_36 - .L_35)
.L_35:
        /*0114*/ 	.word	0x00000000


	//----- nvinfo : EIATTR_CBANK_PARAM_SIZE
	.align		4
.L_36:
        /*0118*/ 	.byte	0x03, 0x19
        /*011a*/ 	.short	0x0040


	//----- nvinfo : EIATTR_PARAM_CBANK
	.align		4
        /*011c*/ 	.byte	0x04, 0x0a
        /*011e*/ 	.short	(.L_38 - .L_37)
	.align		4
.L_37:
        /*0120*/ 	.word	index@(.nv.constant0.eigenVecBatch3x3Kernel)
        /*0124*/ 	.short	0x0380
        /*0126*/ 	.short	0x0040


	//----- nvinfo : EIATTR_SW_WAR
	.align		4
.L_38:
        /*0128*/ 	.byte	0x04, 0x36
        /*012a*/ 	.short	(.L_40 - .L_39)
.L_39:
        /*012c*/ 	.word	0x00000008
.L_40:


//--------------------- .nv.callgraph             --------------------------
	.section	.nv.callgraph,"",@"SHT_CUDA_CALLGRAPH"
	.align	4
	.sectionentsize	8
	.align		4
        /*0000*/ 	.word	0x00000000
	.align		4
        /*0004*/ 	.word	0xffffffff
	.align		4
        /*0008*/ 	.word	index@(eigenVecBatch3x3Kernel)
	.align		4
        /*000c*/ 	.word	index@(vprintf)
	.align		4
        /*0010*/ 	.word	0x00000000
	.align		4
        /*0014*/ 	.word	0xfffffffe
	.align		4
        /*0018*/ 	.word	0x00000000
	.align		4
        /*001c*/ 	.word	0xfffffffd
	.align		4
        /*0020*/ 	.word	0x00000000
	.align		4
        /*0024*/ 	.word	0xfffffffc


//--------------------- .nv.constant4             --------------------------
	.section	.nv.constant4,"a",@progbits
	.align	8
	.align		8
.nv.constant4:
        /*0000*/ 	.dword	vprintf
	.align		8
        /*0008*/ 	.dword	$str$1
	.align		8
        /*0010*/ 	.dword	$str$2
	.align		8
        /*0018*/ 	.dword	$str$3


//--------------------- .text.eigenVecBatch3x3Kernel --------------------------
	.section	.text.eigenVecBatch3x3Kernel,"ax",@progbits
	.align	128
        .global         eigenVecBatch3x3Kernel
        .type           eigenVecBatch3x3Kernel,@function
        .size           eigenVecBatch3x3Kernel,(.L_x_69 - eigenVecBatch3x3Kernel)
        .other          eigenVecBatch3x3Kernel,@"STO_CUDA_ENTRY STV_DEFAULT"
eigenVecBatch3x3Kernel:
.text.eigenVecBatch3x3Kernel:
[----:B------:R-:W0:Y:S01]  /*0000*/  LDC R1, c[0x0][0x37c] ;  /* 0x0000df00ff017b82 */ /* 0x000e220000000800 */
[----:B------:R-:W1:Y:S01]  /*0010*/  S2R R0, SR_TID.X ;  /* 0x0000000000007919 */ /* 0x000e620000002100 */
[----:B------:R-:W2:Y:S06]  /*0020*/  LDCU UR5, c[0x0][0x2fc] ;  /* 0x00005f80ff0577ac */ /* 0x000eac0008000800 */
[----:B------:R-:W1:Y:S01]  /*0030*/  S2UR UR6, SR_CTAID.X ;  /* 0x00000000000679c3 */ /* 0x000e620000002500 */
[----:B0-----:R-:W-:Y:S01]  /*0040*/  VIADD R1, R1, 0xfffffff8 ;  /* 0xfffffff801017836 */ /* 0x001fe20000000000 */
[----:B------:R-:W0:Y:S01]  /*0050*/  LDCU UR7, c[0x0][0x380] ;  /* 0x00007000ff0777ac */ /* 0x000e220008000800 */
[----:B------:R-:W3:Y:S05]  /*0060*/  LDCU UR4, c[0x0][0x2f8] ;  /* 0x00005f00ff0477ac */ /* 0x000eea0008000800 */
[----:B------:R-:W1:Y:S01]  /*0070*/  LDC R19, c[0x0][0x360] ;  /* 0x0000d800ff137b82 */ /* 0x000e620000000800 */
[----:B---3--:R-:W-:-:S05]  /*0080*/  IADD3 R2, P1, PT, R1, UR4, RZ ;  /* 0x0000000401027c10 */ /* 0x008fca000ff3e0ff */
[----:B--2---:R-:W-:Y:S02]  /*0090*/  IMAD.X R18, RZ, RZ, UR5, P1 ;  /* 0x00000005ff127e24 */ /* 0x004fe400088e06ff */
[----:B-1----:R-:W-:-:S05]  /*00a0*/  IMAD R19, R19, UR6, R0 ;  /* 0x0000000613137c24 */ /* 0x002fca000f8e0200 */
[----:B0-----:R-:W-:-:S13]  /*00b0*/  ISETP.GE.AND P0, PT, R19, UR7, PT ;  /* 0x0000000713007c0c */ /* 0x001fda000bf06270 */
[----:B------:R-:W-:Y:S05]  /*00c0*/  @P0 EXIT ;  /* 0x000000000000094d */ /* 0x000fea0003800000 */
[----:B------:R-:W0:Y:S01]  /*00d0*/  LDC.64 R6, c[0x0][0x388] ;  /* 0x0000e200ff067b82 */ /* 0x000e220000000a00 */
[----:B------:R-:W1:Y:S01]  /*00e0*/  LDCU.64 UR36, c[0x0][0x358] ;  /* 0x00006b00ff2477ac */ /* 0x000e620008000a00 */
[----:B------:R-:W-:Y:S01]  /*00f0*/  IMAD R3, R19, 0x9, RZ ;  /* 0x0000000913037824 */ /* 0x000fe200078e02ff */
[----:B------:R-:W2:Y:S05]  /*0100*/  LDCU UR4, c[0x0][0x3a0] ;  /* 0x00007400ff0477ac */ /* 0x000eaa0008000800 */
[----:B------:R-:W3:Y:S08]  /*0110*/  LDC.64 R16, c[0x0][0x3b0] ;  /* 0x0000ec00ff107b82 */ /* 0x000ef00000000a00 */
[----:B------:R-:W4:Y:S01]  /*0120*/  LDC.64 R4, c[0x0][0x3a8] ;  /* 0x0000ea00ff047b82 */ /* 0x000f220000000a00 */
[----:B0-----:R-:W-:-:S07]  /*0130*/  IMAD.WIDE R6, R3, 0x8, R6 ;  /* 0x0000000803067825 */ /* 0x001fce00078e0206 */
[----:B------:R-:W0:Y:S01]  /*0140*/  LDC.64 R36, c[0x0][0x3b8] ;  /* 0x0000ee00ff247b82 */ /* 0x000e220000000a00 */
[----:B-1----:R-:W5:Y:S01]  /*0150*/  LDG.E.64 R28, desc[UR36][R6.64] ;  /* 0x00000024061c7981 */ /* 0x002f62000c1e1b00 */
[----:B---3--:R-:W-:-:S05]  /*0160*/  IMAD.WIDE R16, R3, 0x8, R16 ;  /* 0x0000000803107825 */ /* 0x008fca00078e0210 */
[----:B-----5:R1:W-:Y:S04]  /*0170*/  STG.E.64 desc[UR36][R16.64], R28 ;  /* 0x0000001c10007986 */ /* 0x0203e8000c101b24 */
[----:B------:R-:W3:Y:S04]  /*0180*/  LDG.E.64 R10, desc[UR36][R6.64+0x8] ;  /* 0x00000824060a7981 */ /* 0x000ee8000c1e1b00 */
[----:B---3--:R-:W-:Y:S04]  /*0190*/  STG.E.64 desc[UR36][R16.64+0x18], R10 ;  /* 0x0000180a10007986 */ /* 0x008fe8000c101b24 */
[----:B------:R-:W3:Y:S04]  /*01a0*/  LDG.E.64 R12, desc[UR36][R6.64+0x10] ;  /* 0x00001024060c7981 */ /* 0x000ee8000c1e1b00 */
[----:B---3--:R-:W-:Y:S04]  /*01b0*/  STG.E.64 desc[UR36][R16.64+0x30], R12 ;  /* 0x0000300c10007986 */ /* 0x008fe8000c101b24 */
[----:B------:R-:W3:Y:S04]  /*01c0*/  LDG.E.64 R14, desc[UR36][R6.64+0x18] ;  /* 0x00001824060e7981 */ /* 0x000ee8000c1e1b00 */
[----:B---3--:R-:W-:Y:S04]  /*01d0*/  STG.E.64 desc[UR36][R16.64+0x8], R14 ;  /* 0x0000080e10007986 */ /* 0x008fe8000c101b24 */
[----:B------:R-:W3:Y:S04]  /*01e0*/  LDG.E.64 R30, desc[UR36][R6.64+0x20] ;  /* 0x00002024061e7981 */ /* 0x000ee8000c1e1b00 */
[----:B---3--:R3:W-:Y:S04]  /*01f0*/  STG.E.64 desc[UR36][R16.64+0x20], R30 ;  /* 0x0000201e10007986 */ /* 0x0087e8000c101b24 */
[----:B------:R-:W5:Y:S04]  /*0200*/  LDG.E.64 R20, desc[UR36][R6.64+0x28] ;  /* 0x0000282406147981 */ /* 0x000f68000c1e1b00 */
[----:B-----5:R-:W-:Y:S04]  /*0210*/  STG.E.64 desc[UR36][R16.64+0x38], R20 ;  /* 0x0000381410007986 */ /* 0x020fe8000c101b24 */
[----:B------:R-:W5:Y:S04]  /*0220*/  LDG.E.64 R24, desc[UR36][R6.64+0x30] ;  /* 0x0000302406187981 */ /* 0x000f68000c1e1b00 */
[----:B-----5:R-:W-:Y:S04]  /*0230*/  STG.E.64 desc[UR36][R16.64+0x10], R24 ;  /* 0x0000101810007986 */ /* 0x020fe8000c101b24 */
[----:B------:R-:W5:Y:S01]  /*0240*/  LDG.E.64 R26, desc[UR36][R6.64+0x38] ;  /* 0x00003824061a7981 */ /* 0x000f62000c1e1b00 */
[----:B----4-:R-:W-:-:S03]  /*0250*/  IMAD.WIDE R4, R19, 0x8, R4 ;  /* 0x0000000813047825 */ /* 0x010fc600078e0204 */
[----:B-----5:R-:W-:Y:S04]  /*0260*/  STG.E.64 desc[UR36][R16.64+0x28], R26 ;  /* 0x0000281a10007986 */ /* 0x020fe8000c101b24 */
[----:B------:R-:W4:Y:S04]  /*0270*/  LDG.E.64 R32, desc[UR36][R6.64+0x40] ;  /* 0x0000402406207981 */ /* 0x000f28000c1e1b00 */
[----:B----4-:R4:W-:Y:S04]  /*0280*/  STG.E.64 desc[UR36][R16.64+0x40], R32 ;  /* 0x0000402010007986 */ /* 0x0109e8000c101b24 */
[----:B------:R-:W1:Y:S02]  /*0290*/  LDG.E.64 R8, desc[UR36][R4.64] ;  /* 0x0000002404087981 */ /* 0x000e64000c1e1b00 */
[----:B-1----:R-:W-:-:S07]  /*02a0*/  DADD R28, R28, -R8 ;  /* 0x000000001c1c7229 */ /* 0x002fce0000000808 */
[----:B------:R1:W-:Y:S04]  /*02b0*/  STG.E.64 desc[UR36][R16.64], R28 ;  /* 0x0000001c10007986 */ /* 0x0003e8000c101b24 */
[----:B------:R-:W3:Y:S01]  /*02c0*/  LDG.E.64 R8, desc[UR36][R4.64] ;  /* 0x0000002404087981 */ /* 0x000ee2000c1e1b00 */
[----:B------:R-:W-:Y:S02]  /*02d0*/  DADD R6, -RZ, |R14| ;  /* 0x00000000ff067229 */ /* 0x000fe4000000050e */
[--C-:B------:R-:W-:Y:S02]  /*02e0*/  DADD R22, -RZ, |R28|.reuse ;  /* 0x00000000ff167229 */ /* 0x100fe4000000051c */
[----:B------:R-:W-:Y:S02]  /*02f0*/  DSETP.GT.AND P0, PT, |R14|, |R28|, PT ;  /* 0x4000001c0e00722a */ /* 0x000fe40003f04200 */
[----:B---3--:R-:W-:-:S07]  /*0300*/  DADD R30, R30, -R8 ;  /* 0x000000001e1e7229 */ /* 0x008fce0000000808 */
[----:B------:R1:W-:Y:S04]  /*0310*/  STG.E.64 desc[UR36][R16.64+0x20], R30 ;  /* 0x0000201e10007986 */ /* 0x0003e8000c101b24 */
[----:B------:R3:W4:Y:S01]  /*0320*/  LDG.E.64 R8, desc[UR36][R4.64] ;  /* 0x0000002404087981 */ /* 0x000722000c1e1b00 */
[----:B------:R-:W-:Y:S01]  /*0330*/  FSEL R6, R6, R22, P0 ;  /* 0x0000001606067208 */ /* 0x000fe20000000000 */
[----:B------:R-:W-:Y:S01]  /*0340*/  DADD R34, -RZ, |R24| ;  /* 0x00000000ff227229 */ /* 0x000fe20000000518 */
[----:B------:R-:W-:Y:S01]  /*0350*/  FSEL R7, R7, R23, P0 ;  /* 0x0000001707077208 */ /* 0x000fe20000000000 */
[----:B--2---:R-:W-:Y:S01]  /*0360*/  IMAD R3, R19, UR4, RZ ;  /* 0x0000000413037c24 */ /* 0x004fe2000f8e02ff */
[----:B------:R-:W2:Y:S01]  /*0370*/  LDC.64 R22, c[0x0][0x398] ;  /* 0x0000e600ff167b82 */ /* 0x000ea20000000a00 */
[----:B------:R-:W-:Y:S01]  /*0380*/  SEL R0, RZ, 0x1, !P0 ;  /* 0x00000001ff007807 */ /* 0x000fe20004000000 */
[----:B------:R-:W-:Y:S02]  /*0390*/  BSSY.RECONVERGENT B1, `(.L_x_0) ;  /* 0x0000061000017945 */ /* 0x000fe40003800200 */
[----:B------:R-:W-:-:S06]  /*03a0*/  DSETP.GT.AND P1, PT, |R24|, R6, PT ;  /* 0x000000061800722a */ /* 0x000fcc0003f24200 */
[----:B---3--:R-:W-:Y:S01]  /*03b0*/  SEL R5, R0, 0x2, !P1 ;  /* 0x0000000200057807 */ /* 0x008fe20004800000 */
[----:B--2---:R-:W-:-:S04]  /*03c0*/  IMAD.WIDE R22, R3, 0x8, R22 ;  /* 0x0000000803167825 */ /* 0x004fc800078e0216 */
[----:B------:R-:W-:Y:S01]  /*03d0*/  IMAD.MOV.U32 R3, RZ, RZ, 0x3 ;  /* 0x00000003ff037424 */ /* 0x000fe200078e00ff */
[----:B----4-:R-:W-:Y:S01]  /*03e0*/  DADD R32, R32, -R8 ;  /* 0x0000000020207229 */ /* 0x010fe20000000808 */
[----:B------:R-:W-:Y:S02]  /*03f0*/  FSEL R8, R34, R6, P1 ;  /* 0x0000000622087208 */ /* 0x000fe40000800000 */
[----:B------:R-:W-:Y:S01]  /*0400*/  FSEL R9, R35, R7, P1 ;  /* 0x0000000723097208 */ /* 0x000fe20000800000 */
[----:B------:R-:W-:-:S03]  /*0410*/  IMAD.MOV.U32 R7, RZ, RZ, RZ ;  /* 0x000000ffff077224 */ /* 0x000fc600078e00ff */
[----:B------:R1:W-:Y:S02]  /*0420*/  STG.E.64 desc[UR36][R16.64+0x40], R32 ;  /* 0x0000402010007986 */ /* 0x0003e4000c101b24 */
[----:B0-----:R-:W-:-:S14]  /*0430*/  DSETP.GTU.AND P2, PT, R8, R36, PT ;  /* 0x000000240800722a */ /* 0x001fdc0003f4c000 */
[----:B-1----:R-:W-:Y:S05]  /*0440*/  @!P2 BRA `(.L_x_1) ;  /* 0x000000040054a947 */ /* 0x002fea0003800000 */
[----:B------:R-:W-:Y:S01]  /*0450*/  ISETP.NE.AND P0, PT, R5, RZ, PT ;  /* 0x000000ff0500720c */ /* 0x000fe20003f05270 */
[----:B------:R-:W-:-:S12]  /*0460*/  BSSY.RECONVERGENT B0, `(.L_x_2) ;  /* 0x0000016000007945 */ /* 0x000fd80003800200 */
[----:B------:R-:W-:Y:S05]  /*0470*/  @!P0 BRA `(.L_x_3) ;  /* 0x0000000000508947 */ /* 0x000fea0003800000 */
[----:B------:R-:W-:-:S05]  /*0480*/  IMAD.WIDE.U32 R4, R5, 0x8, R16 ;  /* 0x0000000805047825 */ /* 0x000fca00078e0010 */
[----:B------:R-:W2:Y:S04]  /*0490*/  LDG.E.64 R34, desc[UR36][R4.64] ;  /* 0x0000002404227981 */ /* 0x000ea8000c1e1b00 */
[----:B--2---:R-:W-:Y:S04]  /*04a0*/  STG.E.64 desc[UR36][R16.64], R34 ;  /* 0x0000002210007986 */ /* 0x004fe8000c101b24 */
[----:B------:R0:W-:Y:S04]  /*04b0*/  STG.E.64 desc[UR36][R4.64], R28 ;  /* 0x0000001c04007986 */ /* 0x0001e8000c101b24 */
[----:B------:R-:W2:Y:S04]  /*04c0*/  LDG.E.64 R10, desc[UR36][R4.64+0x18] ;  /* 0x00001824040a7981 */ /* 0x000ea8000c1e1b00 */
[----:B------:R-:W3:Y:S04]  /*04d0*/  LDG.E.64 R36, desc[UR36][R16.64+0x18] ;  /* 0x0000182410247981 */ /* 0x000ee8000c1e1b00 */
[----:B--2---:R1:W-:Y:S04]  /*04e0*/  STG.E.64 desc[UR36][R16.64+0x18], R10 ;  /* 0x0000180a10007986 */ /* 0x0043e8000c101b24 */
[----:B---3--:R1:W-:Y:S04]  /*04f0*/  STG.E.64 desc[UR36][R4.64+0x18], R36 ;  /* 0x0000182404007986 */ /* 0x0083e8000c101b24 */
[----:B------:R-:W2:Y:S04]  /*0500*/  LDG.E.64 R12, desc[UR36][R4.64+0x30] ;  /* 0x00003024040c7981 */ /* 0x000ea8000c1e1b00 */
[----:B------:R-:W3:Y:S04]  /*0510*/  LDG.E.64 R38, desc[UR36][R16.64+0x30] ;  /* 0x0000302410267981 */ /* 0x000ee8000c1e1b00 */
[----:B--2---:R1:W-:Y:S04]  /*0520*/  STG.E.64 desc[UR36][R16.64+0x30], R12 ;  /* 0x0000300c10007986 */ /* 0x0043e8000c101b24 */
[----:B---3--:R1:W-:Y:S04]  /*0530*/  STG.E.64 desc[UR36][R4.64+0x30], R38 ;  /* 0x0000302604007986 */ /* 0x0083e8000c101b24 */
[----:B------:R1:W5:Y:S04]  /*0540*/  LDG.E.64 R14, desc[UR36][R16.64+0x8] ;  /* 0x00000824100e7981 */ /* 0x000368000c1e1b00 */
[----:B------:R1:W5:Y:S04]  /*0550*/  LDG.E.64 R30, desc[UR36][R16.64+0x20] ;  /* 0x00002024101e7981 */ /* 0x000368000c1e1b00 */
[----:B------:R1:W5:Y:S04]  /*0560*/  LDG.E.64 R20, desc[UR36][R16.64+0x38] ;  /* 0x0000382410147981 */ /* 0x000368000c1e1b00 */
[----:B------:R1:W5:Y:S04]  /*0570*/  LDG.E.64 R24, desc[UR36][R16.64+0x10] ;  /* 0x0000102410187981 */ /* 0x000368000c1e1b00 */
[----:B------:R1:W5:Y:S04]  /*0580*/  LDG.E.64 R26, desc[UR36][R16.64+0x28] ;  /* 0x00002824101a7981 */ /* 0x000368000c1e1b00 */
[----:B------:R1:W5:Y:S01]  /*0590*/  LDG.E.64 R32, desc[UR36][R16.64+0x40] ;  /* 0x0000402410207981 */ /* 0x000362000c1e1b00 */
[----:B0-----:R-:W-:Y:S01]  /*05a0*/  IMAD.MOV.U32 R28, RZ, RZ, R34 ;  /* 0x000000ffff1c7224 */ /* 0x001fe200078e0022 */
[----:B------:R-:W-:-:S07]  /*05b0*/  MOV R29, R35 ;  /* 0x00000023001d7202 */ /* 0x000fce0000000f00 */
.L_x_3:
[----:B------:R-:W-:Y:S05]  /*05c0*/  BSYNC.RECONVERGENT B0 ;  /* 0x0000000000007941 */ /* 0x000fea0003800200 */
.L_x_2:
[----:B-1----:R-:W0:Y:S01]  /*05d0*/  MUFU.RCP64H R5, R29 ;  /* 0x0000001d00057308 */ /* 0x002e220000001800 */
[----:B------:R-:W-:Y:S01]  /*05e0*/  IMAD.MOV.U32 R4, RZ, RZ, 0x1 ;  /* 0x00000001ff047424 */ /* 0x000fe200078e00ff */
[----:B-----5:R-:W-:Y:S01]  /*05f0*/  FSETP.GEU.AND P1, PT, |R15|, 6.5827683646048100446e-37, PT ;  /* 0x036000000f00780b */ /* 0x020fe20003f2e200 */
[----:B------:R-:W-:Y:S04]  /*0600*/  BSSY.RECONVERGENT B2, `(.L_x_4) ;  /* 0x0000014000027945 */ /* 0x000fe80003800200 */
[----:B0-----:R-:W-:-:S08]  /*0610*/  DFMA R34, R4, -R28, 1 ;  /* 0x3ff000000422742b */ /* 0x001fd0000000081c */
[----:B------:R-:W-:-:S08]  /*0620*/  DFMA R34, R34, R34, R34 ;  /* 0x000000222222722b */ /* 0x000fd00000000022 */
[----:B------:R-:W-:-:S08]  /*0630*/  DFMA R34, R4, R34, R4 ;  /* 0x000000220422722b */ /* 0x000fd00000000004 */
[----:B------:R-:W-:-:S08]  /*0640*/  DFMA R4, R34, -R28, 1 ;  /* 0x3ff000002204742b */ /* 0x000fd0000000081c */
[----:B------:R-:W-:-:S08]  /*0650*/  DFMA R4, R34, R4, R34 ;  /* 0x000000042204722b */ /* 0x000fd00000000022 */
[----:B------:R-:W-:-:S08]  /*0660*/  DMUL R34, R4, R14 ;  /* 0x0000000e04227228 */ /* 0x000fd00000000000 */
[----:B------:R-:W-:-:S08]  /*0670*/  DFMA R36, R34, -R28, R14 ;  /* 0x8000001c2224722b */ /* 0x000fd0000000000e */
[----:B------:R-:W-:-:S10]  /*0680*/  DFMA R4, R4, R36, R34 ;  /* 0x000000240404722b */ /* 0x000fd40000000022 */
[----:B------:R-:W-:-:S05]  /*0690*/  FFMA R0, RZ, R29, R5 ;  /* 0x0000001dff007223 */ /* 0x000fca0000000005 */
[----:B------:R-:W-:-:S13]  /*06a0*/  FSETP.GT.AND P0, PT, |R0|, 1.469367938527859385e-39, PT ;  /* 0x001000000000780b */ /* 0x000fda0003f04200 */
[----:B------:R-:W-:Y:S05]  /*06b0*/  @P0 BRA P1, `(.L_x_5) ;  /* 0x0000000000200947 */ /* 0x000fea0000800000 */
[----:B------:R-:W-:Y:S01]  /*06c0*/  IMAD.MOV.U32 R34, RZ, RZ, R14 ;  /* 0x000000ffff227224 */ /* 0x000fe200078e000e */
[----:B------:R-:W-:Y:S01]  /*06d0*/  MOV R0, 0x720 ;  /* 0x0000072000007802 */ /* 0x000fe20000000f00 */
[----:B------:R-:W-:Y:S02]  /*06e0*/  IMAD.MOV.U32 R35, RZ, RZ, R15 ;  /* 0x000000ffff237224 */ /* 0x000fe400078e000f */
[----:B------:R-:W-:Y:S02]  /*06f0*/  IMAD.MOV.U32 R36, RZ, RZ, R28 ;  /* 0x000000ffff247224 */ /* 0x000fe400078e001c */
[----:B------:R-:W-:-:S07]  /*0700*/  IMAD.MOV.U32 R39, RZ, RZ, R29 ;  /* 0x000000ffff277224 */ /* 0x000fce00078e001d */
[----:B------:R-:W-:Y:S05]  /*0710*/  CALL.REL.NOINC `($__internal_0_$__cuda_sm20_div_rn_f64_full) ;  /* 0x00000024006c7944 */ /* 0x000fea0003c00000 */
[----:B------:R-:W-:Y:S01]  /*0720*/  MOV R4, R42 ;  /* 0x0000002a00047202 */ /* 0x000fe20000000f00 */
[----:B------:R-:W-:-:S07]  /*0730*/  IMAD.MOV.U32 R5, RZ, RZ, R3 ;  /* 0x000000ffff057224 */ /* 0x000fce00078e0003 */
.L_x_5:
[----:B------:R-:W-:Y:S05]  /*0740*/  BSYNC.RECONVERGENT B2 ;  /* 0x0000000000027941 */ /* 0x000fea0003800200 */
.L_x_4:
[----:B------:R-:W0:Y:S01]  /*0750*/  MUFU.RCP64H R35, R29 ;  /* 0x0000001d00237308 */ /* 0x000e220000001800 */
[----:B------:R-:W-:Y:S01]  /*0760*/  IMAD.MOV.U32 R34, RZ, RZ, 0x1 ;  /* 0x00000001ff227424 */ /* 0x000fe200078e00ff */
[C---:B------:R-:W-:Y:S01]  /*0770*/  DFMA R14, -R4.reuse, R28, R14 ;  /* 0x0000001c040e722b */ /* 0x040fe2000000010e */
[----:B------:R-:W-:Y:S01]  /*0780*/  FSETP.GEU.AND P1, PT, |R25|, 6.5827683646048100446e-37, PT ;  /* 0x036000001900780b */ /* 0x000fe20003f2e200 */
[C---:B------:R-:W-:Y:S01]  /*0790*/  DFMA R30, -R4.reuse, R10, R30 ;  /* 0x0000000a041e722b */ /* 0x040fe2000000011e */
[----:B------:R-:W-:Y:S01]  /*07a0*/  BSSY.RECONVERGENT B2, `(.L_x_6) ;  /* 0x0000018000027945 */ /* 0x000fe20003800200 */
[----:B------:R-:W-:-:S03]  /*07b0*/  DFMA R20, -R4, R12, R20 ;  /* 0x0000000c0414722b */ /* 0x000fc60000000114 */
[----:B------:R1:W-:Y:S04]  /*07c0*/  STG.E.64 desc[UR36][R16.64+0x8], R14 ;  /* 0x0000080e10007986 */ /* 0x0003e8000c101b24 */
[----:B------:R1:W-:Y:S01]  /*07d0*/  STG.E.64 desc[UR36][R16.64+0x20], R30 ;  /* 0x0000201e10007986 */ /* 0x0003e2000c101b24 */
[----:B0-----:R-:W-:-:S03]  /*07e0*/  DFMA R36, R34, -R28, 1 ;  /* 0x3ff000002224742b */ /* 0x001fc6000000081c */
[----:B------:R1:W-:Y:S05]  /*07f0*/  STG.E.64 desc[UR36][R16.64+0x38], R20 ;  /* 0x0000381410007986 */ /* 0x0003ea000c101b24 */
        /* <DEDUP_REMOVED lines=9> */
[----:B-1----:R-:W-:Y:S05]  /*0890*/  @P0 BRA P1, `(.L_x_7) ;  /* 0x0000000000200947 */ /* 0x002fea0000800000 */
[----:B------:R-:W-:Y:S01]  /*08a0*/  IMAD.MOV.U32 R34, RZ, RZ, R24 ;  /* 0x000000ffff227224 */ /* 0x000fe200078e0018 */
[----:B------:R-:W-:Y:S01]  /*08b0*/  MOV R36, R28 ;  /* 0x0000001c00247202 */ /* 0x000fe20000000f00 */
[----:B------:R-:W-:Y:S01]  /*08c0*/  IMAD.MOV.U32 R35, RZ, RZ, R25 ;  /* 0x000000ffff237224 */ /* 0x000fe200078e0019 */
[----:B------:R-:W-:Y:S01]  /*08d0*/  MOV R0, 0x900 ;  /* 0x0000090000007802 */ /* 0x000fe20000000f00 */
[----:B------:R-:W-:-:S07]  /*08e0*/  IMAD.MOV.U32 R39, RZ, RZ, R29 ;  /* 0x000000ffff277224 */ /* 0x000fce00078e001d */
[----:B------:R-:W-:Y:S05]  /*08f0*/  CALL.REL.NOINC `($__internal_0_$__cuda_sm20_div_rn_f64_full) ;  /* 0x0000002000f47944 */ /* 0x000fea0003c00000 */
[----:B------:R-:W-:Y:S02]  /*0900*/  IMAD.MOV.U32 R4, RZ, RZ, R42 ;  /* 0x000000ffff047224 */ /* 0x000fe400078e002a */
[----:B------:R-:W-:-:S07]  /*0910*/  IMAD.MOV.U32 R5, RZ, RZ, R3 ;  /* 0x000000ffff057224 */ /* 0x000fce00078e0003 */
.L_x_7:
[----:B------:R-:W-:Y:S05]  /*0920*/  BSYNC.RECONVERGENT B2 ;  /* 0x0000000000027941 */ /* 0x000fea0003800200 */
.L_x_6:
[C---:B------:R-:W-:Y:S01]  /*0930*/  DFMA R24, -R4.reuse, R28, R24 ;  /* 0x0000001c0418722b */ /* 0x040fe20000000118 */
[----:B------:R-:W-:Y:S01]  /*0940*/  IMAD.MOV.U32 R3, RZ, RZ, 0x4 ;  /* 0x00000004ff037424 */ /* 0x000fe200078e00ff */
[C---:B------:R-:W-:Y:S02]  /*0950*/  DFMA R26, -R4.reuse, R10, R26 ;  /* 0x0000000a041a722b */ /* 0x040fe4000000011a */
[----:B------:R-:W-:-:S03]  /*0960*/  DFMA R32, -R4, R12, R32 ;  /* 0x0000000c0420722b */ /* 0x000fc60000000120 */
[----:B------:R0:W-:Y:S04]  /*0970*/  STG.E.64 desc[UR36][R16.64+0x10], R24 ;  /* 0x0000101810007986 */ /* 0x0001e8000c101b24 */
[----:B------:R0:W-:Y:S04]  /*0980*/  STG.E.64 desc[UR36][R16.64+0x28], R26 ;  /* 0x0000281a10007986 */ /* 0x0001e8000c101b24 */
[----:B------:R0:W-:Y:S02]  /*0990*/  STG.E.64 desc[UR36][R16.64+0x40], R32 ;  /* 0x0000402010007986 */ /* 0x0001e4000c101b24 */
.L_x_1:
[----:B------:R-:W-:Y:S05]  /*09a0*/  BSYNC.RECONVERGENT B1 ;  /* 0x0000000000017941 */ /* 0x000fea0003800200 */
.L_x_0:
[C---:B------:R-:W-:Y:S01]  /*09b0*/  LEA R30, P0, R3.reuse, R16, 0x3 ;  /* 0x00000010031e7211 */ /* 0x040fe200078018ff */
[----:B------:R-:W1:Y:S03]  /*09c0*/  LDCU.64 UR4, c[0x0][0x3b8] ;  /* 0x00007700ff0477ac */ /* 0x000e660008000a00 */
[----:B------:R-:W-:-:S05]  /*09d0*/  LEA.HI.X R31, R3, R17, R7, 0x3, P0 ;  /* 0x00000011031f7211 */ /* 0x000fca00000f1c07 */
[----:B------:R-:W2:Y:S01]  /*09e0*/  LDG.E.64 R6, desc[UR36][R30.64] ;  /* 0x000000241e067981 */ /* 0x000ea2000c1e1b00 */
[----:B------:R-:W-:Y:S01]  /*09f0*/  BSSY.RECONVERGENT B0, `(.L_x_8) ;  /* 0x0000010000007945 */ /* 0x000fe20003800200 */
[----:B-1----:R-:W-:-:S06]  /*0a00*/  DSETP.GTU.AND P2, PT, R8, UR4, PT ;  /* 0x0000000408007e2a */ /* 0x002fcc000bf4c000 */
[----:B------:R-:W-:-:S04]  /*0a10*/  SEL R14, RZ, 0x1, !P2 ;  /* 0x00000001ff0e7807 */ /* 0x000fc80005000000 */
[----:B------:R-:W-:Y:S01]  /*0a20*/  MOV R3, R14 ;  /* 0x0000000e00037202 */ /* 0x000fe20000000f00 */
[----:B------:R-:W-:Y:S01]  /*0a30*/  IMAD.MOV.U32 R15, RZ, RZ, R14 ;  /* 0x000000ffff0f7224 */ /* 0x000fe200078e000e */
[----:B--2---:R-:W-:-:S11]  /*0a40*/  DADD R4, -RZ, |R6| ;  /* 0x00000000ff047229 */ /* 0x004fd60000000506 */
.L_x_9:
[----:B------:R-:W-:-:S06]  /*0a50*/  IMAD.WIDE.U32 R8, R3, 0x8, R16 ;  /* 0x0000000803087825 */ /* 0x000fcc00078e0010 */
[----:B------:R-:W2:Y:S01]  /*0a60*/  LDG.E.64 R8, desc[UR36][R8.64+0x20] ;  /* 0x0000202408087981 */ /* 0x000ea2000c1e1b00 */
[----:B------:R-:W-:Y:S01]  /*0a70*/  ISETP.NE.AND P1, PT, R3, RZ, PT ;  /* 0x000000ff0300720c */ /* 0x000fe20003f25270 */
[----:B--2---:R-:W-:Y:S02]  /*0a80*/  DSETP.GT.AND P0, PT, |R8|, R4, PT ;  /* 0x000000040800722a */ /* 0x004fe40003f04200 */
[----:B------:R-:W-:-:S10]  /*0a90*/  DADD R10, -RZ, |R8| ;  /* 0x00000000ff0a7229 */ /* 0x000fd40000000508 */
[----:B------:R-:W-:Y:S02]  /*0aa0*/  FSEL R4, R10, R4, P0 ;  /* 0x000000040a047208 */ /* 0x000fe40000000000 */
[----:B------:R-:W-:Y:S01]  /*0ab0*/  @P0 VIADD R15, R3, 0x1 ;  /* 0x00000001030f0836 */ /* 0x000fe20000000000 */
[----:B------:R-:W-:Y:S01]  /*0ac0*/  FSEL R5, R11, R5, P0 ;  /* 0x000000050b057208 */ /* 0x000fe20000000000 */
[----:B------:R-:W-:Y:S01]  /*0ad0*/  IMAD.MOV.U32 R3, RZ, RZ, 0x1 ;  /* 0x00000001ff037424 */ /* 0x000fe200078e00ff */
[----:B------:R-:W-:Y:S06]  /*0ae0*/  @!P1 BRA `(.L_x_9) ;  /* 0xfffffffc00d89947 */ /* 0x000fec000383ffff */
[----:B------:R-:W-:Y:S05]  /*0af0*/  BSYNC.RECONVERGENT B0 ;  /* 0x0000000000007941 */ /* 0x000fea0003800200 */
.L_x_8:
[----:B------:R-:W-:Y:S01]  /*0b00*/  DSETP.GTU.AND P0, PT, R4, UR4, PT ;  /* 0x0000000404007e2a */ /* 0x000fe2000bf0c000 */
[----:B------:R-:W-:Y:S01]  /*0b10*/  SEL R13, RZ, 0x8, !P2 ;  /* 0x00000008ff0d7807 */ /* 0x000fe20005000000 */
[----:B------:R-:W-:Y:S03]  /*0b20*/  BSSY.RECONVERGENT B1, `(.L_x_10) ;  /* 0x0000040000017945 */ /* 0x000fe60003800200 */
[----:B------:R-:W-:Y:S02]  /*0b30*/  IADD3 R12, P1, PT, R16, R13, RZ ;  /* 0x0000000d100c7210 */ /* 0x000fe40007f3e0ff */
[----:B------:R-:W-:-:S03]  /*0b40*/  ISETP.NE.AND P0, PT, R15, -0x1, P0 ;  /* 0xffffffff0f00780c */ /* 0x000fc60000705270 */
[----:B------:R-:W-:-:S10]  /*0b50*/  IMAD.X R13, RZ, RZ, R17, P1 ;  /* 0x000000ffff0d7224 */ /* 0x000fd400008e0611 */
[----:B------:R-:W-:Y:S05]  /*0b60*/  @!P0 BRA `(.L_x_11) ;  /* 0x0000000000ec8947 */ /* 0x000fea0003800000 */
[----:B------:R-:W-:Y:S01]  /*0b70*/  ISETP.NE.AND P1, PT, R15, R14, PT ;  /* 0x0000000e0f00720c */ /* 0x000fe20003f25270 */
[----:B------:R-:W-:-:S12]  /*0b80*/  BSSY.RECONVERGENT B0, `(.L_x_12) ;  /* 0x0000010000007945 */ /* 0x000fd80003800200 */
[----:B------:R-:W-:Y:S05]  /*0b90*/  @!P1 BRA `(.L_x_13) ;  /* 0x0000000000389947 */ /* 0x000fea0003800000 */
[----:B------:R-:W-:Y:S01]  /*0ba0*/  IMAD.WIDE R4, R15, 0x8, R16 ;  /* 0x000000080f047825 */ /* 0x000fe200078e0210 */
[----:B------:R-:W2:Y:S04]  /*0bb0*/  LDG.E.64 R8, desc[UR36][R12.64] ;  /* 0x000000240c087981 */ /* 0x000ea8000c1e1b00 */
[----:B------:R-:W3:Y:S04]  /*0bc0*/  LDG.E.64 R10, desc[UR36][R4.64] ;  /* 0x00000024040a7981 */ /* 0x000ee8000c1e1b00 */
[----:B---3--:R1:W-:Y:S04]  /*0bd0*/  STG.E.64 desc[UR36][R12.64], R10 ;  /* 0x0000000a0c007986 */ /* 0x0083e8000c101b24 */
[----:B--2---:R1:W-:Y:S04]  /*0be0*/  STG.E.64 desc[UR36][R4.64], R8 ;  /* 0x0000000804007986 */ /* 0x0043e8000c101b24 */
[----:B0-----:R-:W2:Y:S04]  /*0bf0*/  LDG.E.64 R24, desc[UR36][R4.64+0x18] ;  /* 0x0000182404187981 */ /* 0x001ea8000c1e1b00 */
[----:B------:R-:W3:Y:S04]  /*0c00*/  LDG.E.64 R20, desc[UR36][R12.64+0x18] ;  /* 0x000018240c147981 */ /* 0x000ee8000c1e1b00 */
[----:B--2---:R1:W-:Y:S04]  /*0c10*/  STG.E.64 desc[UR36][R12.64+0x18], R24 ;  /* 0x000018180c007986 */ /* 0x0043e8000c101b24 */
[----:B---3--:R1:W-:Y:S04]  /*0c20*/  STG.E.64 desc[UR36][R4.64+0x18], R20 ;  /* 0x0000181404007986 */ /* 0x0083e8000c101b24 */
[----:B------:R-:W2:Y:S04]  /*0c30*/  LDG.E.64 R28, desc[UR36][R4.64+0x30] ;  /* 0x00003024041c7981 */ /* 0x000ea8000c1e1b00 */
[----:B------:R-:W3:Y:S04]  /*0c40*/  LDG.E.64 R26, desc[UR36][R12.64+0x30] ;  /* 0x000030240c1a7981 */ /* 0x000ee8000c1e1b00 */
[----:B--2---:R1:W-:Y:S04]  /*0c50*/  STG.E.64 desc[UR36][R12.64+0x30], R28 ;  /* 0x0000301c0c007986 */ /* 0x0043e8000c101b24 */
[----:B---3--:R1:W-:Y:S04]  /*0c60*/  STG.E.64 desc[UR36][R4.64+0x30], R26 ;  /* 0x0000301a04007986 */ /* 0x0083e8000c101b24 */
[----:B------:R1:W5:Y:S02]  /*0c70*/  LDG.E.64 R6, desc[UR36][R30.64] ;  /* 0x000000241e067981 */ /* 0x000364000c1e1b00 */
.L_x_13:
[----:B------:R-:W-:Y:S05]  /*0c80*/  BSYNC.RECONVERGENT B0 ;  /* 0x0000000000007941 */ /* 0x000fea0003800200 */
.L_x_12:
[----:B------:R-:W-:-:S07]  /*0c90*/  MOV R15, R14 ;  /* 0x0000000e000f7202 */ /* 0x000fce0000000f00 */
.L_x_16:
[----:B-12---:R-:W-:-:S05]  /*0ca0*/  IMAD.WIDE.U32 R10, R15, 0x8, R16 ;  /* 0x000000080f0a7825 */ /* 0x006fca00078e0010 */
[----:B------:R-:W2:Y:S01]  /*0cb0*/  LDG.E.64 R8, desc[UR36][R10.64+0x20] ;  /* 0x000020240a087981 */ /* 0x000ea2000c1e1b00 */
[----:B-----5:R-:W1:Y:S01]  /*0cc0*/  MUFU.RCP64H R5, R7 ;  /* 0x0000000700057308 */ /* 0x020e620000001800 */
[----:B------:R-:W-:Y:S01]  /*0cd0*/  IMAD.MOV.U32 R4, RZ, RZ, 0x1 ;  /* 0x00000001ff047424 */ /* 0x000fe200078e00ff */
[----:B------:R-:W-:Y:S05]  /*0ce0*/  BSSY.RECONVERGENT B2, `(.L_x_14) ;  /* 0x0000015000027945 */ /* 0x000fea0003800200 */
[----:B-1----:R-:W-:-:S08]  /*0cf0*/  DFMA R20, R4, -R6, 1 ;  /* 0x3ff000000414742b */ /* 0x002fd00000000806 */
[----:B------:R-:W-:-:S08]  /*0d00*/  DFMA R20, R20, R20, R20 ;  /* 0x000000141414722b */ /* 0x000fd00000000014 */
[----:B------:R-:W-:-:S08]  /*0d10*/  DFMA R20, R4, R20, R4 ;  /* 0x000000140414722b */ /* 0x000fd00000000004 */
[----:B------:R-:W-:-:S08]  /*0d20*/  DFMA R4, R20, -R6, 1 ;  /* 0x3ff000001404742b */ /* 0x000fd00000000806 */
[----:B------:R-:W-:-:S08]  /*0d30*/  DFMA R4, R20, R4, R20 ;  /* 0x000000041404722b */ /* 0x000fd00000000014 */
[----:B--2---:R-:W-:Y:S01]  /*0d40*/  DMUL R20, R8, R4 ;  /* 0x0000000408147228 */ /* 0x004fe20000000000 */
[----:B------:R-:W-:-:S07]  /*0d50*/  FSETP.GEU.AND P2, PT, |R9|, 6.5827683646048100446e-37, PT ;  /* 0x036000000900780b */ /* 0x000fce0003f4e200 */
[----:B0-----:R-:W-:-:S08]  /*0d60*/  DFMA R24, R20, -R6, R8 ;  /* 0x800000061418722b */ /* 0x001fd00000000008 */
[----:B------:R-:W-:-:S10]  /*0d70*/  DFMA R4, R4, R24, R20 ;  /* 0x000000180404722b */ /* 0x000fd40000000014 */
[----:B------:R-:W-:-:S05]  /*0d80*/  FFMA R0, RZ, R7, R5 ;  /* 0x00000007ff007223 */ /* 0x000fca0000000005 */
[----:B------:R-:W-:-:S13]  /*0d90*/  FSETP.GT.AND P1, PT, |R0|, 1.469367938527859385e-39, PT ;  /* 0x001000000000780b */ /* 0x000fda0003f24200 */
[----:B------:R-:W-:Y:S05]  /*0da0*/  @P1 BRA P2, `(.L_x_15) ;  /* 0x0000000000201947 */ /* 0x000fea0001000000 */
        /* <DEDUP_REMOVED lines=8> */
.L_x_15:
[----:B------:R-:W-:Y:S05]  /*0e30*/  BSYNC.RECONVERGENT B2 ;  /* 0x0000000000027941 */ /* 0x000fea0003800200 */
.L_x_14:
[----:B------:R-:W2:Y:S04]  /*0e40*/  LDG.E.64 R20, desc[UR36][R12.64] ;  /* 0x000000240c147981 */ /* 0x000ea8000c1e1b00 */
[----:B------:R-:W2:Y:S04]  /*0e50*/  LDG.E.64 R24, desc[UR36][R10.64+0x8] ;  /* 0x000008240a187981 */ /* 0x000ea8000c1e1b00 */
[----:B------:R-:W3:Y:S01]  /*0e60*/  LDG.E.64 R26, desc[UR36][R10.64+0x38] ;  /* 0x000038240a1a7981 */ /* 0x000ee2000c1e1b00 */
[----:B--2---:R-:W-:-:S07]  /*0e70*/  DFMA R20, R20, -R4, R24 ;  /* 0x800000041414722b */ /* 0x004fce0000000018 */
[----:B------:R2:W-:Y:S04]  /*0e80*/  STG.E.64 desc[UR36][R10.64+0x8], R20 ;  /* 0x000008140a007986 */ /* 0x0005e8000c101b24 */
[----:B------:R-:W4:Y:S02]  /*0e90*/  LDG.E.64 R24, desc[UR36][R12.64+0x18] ;  /* 0x000018240c187981 */ /* 0x000f24000c1e1b00 */
[----:B----4-:R-:W-:-:S07]  /*0ea0*/  DFMA R24, R24, -R4, R8 ;  /* 0x800000041818722b */ /* 0x010fce0000000008 */
[----:B------:R2:W-:Y:S04]  /*0eb0*/  STG.E.64 desc[UR36][R10.64+0x20], R24 ;  /* 0x000020180a007986 */ /* 0x0005e8000c101b24 */
[----:B------:R-:W3:Y:S01]  /*0ec0*/  LDG.E.64 R8, desc[UR36][R12.64+0x30] ;  /* 0x000030240c087981 */ /* 0x000ee2000c1e1b00 */
[----:B------:R-:W-:Y:S01]  /*0ed0*/  ISETP.NE.AND P1, PT, R15, RZ, PT ;  /* 0x000000ff0f00720c */ /* 0x000fe20003f25270 */
[----:B------:R-:W-:Y:S01]  /*0ee0*/  IMAD.MOV.U32 R15, RZ, RZ, 0x1 ;  /* 0x00000001ff0f7424 */ /* 0x000fe200078e00ff */
[----:B---3--:R-:W-:-:S07]  /*0ef0*/  DFMA R8, R8, -R4, R26 ;  /* 0x800000040808722b */ /* 0x008fce000000001a */
[----:B------:R2:W-:Y:S04]  /*0f00*/  STG.E.64 desc[UR36][R10.64+0x38], R8 ;  /* 0x000038080a007986 */ /* 0x0005e8000c101b24 */
[----:B------:R-:W-:Y:S05]  /*0f10*/  @!P1 BRA `(.L_x_16) ;  /* 0xfffffffc00609947 */ /* 0x000fea000383ffff */
.L_x_11:
[----:B------:R-:W-:Y:S05]  /*0f20*/  BSYNC.RECONVERGENT B1 ;  /* 0x0000000000017941 */ /* 0x000fea0003800200 */
.L_x_10:
[----:B------:R-:W-:-:S05]  /*0f30*/  SEL R15, RZ, 0x1, !P0 ;  /* 0x00000001ff0f7807 */ /* 0x000fca0004000000 */
[----:B------:R-:W-:-:S05]  /*0f40*/  IMAD.WIDE.U32 R12, R15, 0x8, R12 ;  /* 0x000000080f0c7825 */ /* 0x000fca00078e000c */
[----:B--2---:R-:W2:Y:S01]  /*0f50*/  LDG.E.64 R10, desc[UR36][R12.64+0x30] ;  /* 0x000030240c0a7981 */ /* 0x004ea2000c1e1b00 */
[----:B------:R-:W-:Y:S01]  /*0f60*/  IMAD.IADD R15, R14, 0x1, R15 ;  /* 0x000000010e0f7824 */ /* 0x000fe200078e020f */
[----:B------:R-:W-:Y:S01]  /*0f70*/  BSSY.RECONVERGENT B0, `(.L_x_17) ;  /* 0x0000011000007945 */ /* 0x000fe20003800200 */
[----:B------:R-:W-:-:S03]  /*0f80*/  MOV R0, 0x2 ;  /* 0x0000000200007802 */ /* 0x000fc60000000f00 */
[----:B------:R-:W-:Y:S01]  /*0f90*/  ISETP.GT.U32.AND P0, PT, R15, 0x1, PT ;  /* 0x000000010f00780c */ /* 0x000fe20003f04070 */
[----:B--2---:R-:W-:-:S12]  /*0fa0*/  DADD R4, -RZ, |R10| ;  /* 0x00000000ff047229 */ /* 0x004fd8000000050a */
[----:B------:R-:W-:Y:S05]  /*0fb0*/  @P0 BRA `(.L_x_18) ;  /* 0x0000000000300947 */ /* 0x000fea0003800000 */
[--C-:B------:R-:W-:Y:S02]  /*0fc0*/  IMAD.MOV.U32 R3, RZ, RZ, R15.reuse ;  /* 0x000000ffff037224 */ /* 0x100fe400078e000f */
[----:B------:R-:W-:-:S07]  /*0fd0*/  IMAD.MOV.U32 R0, RZ, RZ, R15 ;  /* 0x000000ffff007224 */ /* 0x000fce00078e000f */
.L_x_19:
        /* <DEDUP_REMOVED lines=10> */
.L_x_18:
[----:B------:R-:W-:Y:S05]  /*1080*/  BSYNC.RECONVERGENT B0 ;  /* 0x0000000000007941 */ /* 0x000fea0003800200 */
.L_x_17:
[----:B------:R-:W1:Y:S01]  /*1090*/  LDCU.64 UR4, c[0x0][0x3b8] ;  /* 0x00007700ff0477ac */ /* 0x000e620008000a00 */
[----:B------:R-:W-:Y:S01]  /*10a0*/  BSSY.RECONVERGENT B1, `(.L_x_20) ;  /* 0x0000040000017945 */ /* 0x000fe20003800200 */
[----:B-1----:R-:W-:-:S06]  /*10b0*/  DSETP.GTU.AND P0, PT, R4, UR4, PT ;  /* 0x0000000404007e2a */ /* 0x002fcc000bf0c000 */
[----:B------:R-:W-:-:S13]  /*10c0*/  ISETP.EQ.OR P0, PT, R0, -0x1, !P0 ;  /* 0xffffffff0000780c */ /* 0x000fda0004702670 */
[----:B------:R-:W-:Y:S05]  /*10d0*/  @P0 BRA `(.L_x_21) ;  /* 0x0000000000f00947 */ /* 0x000fea0003800000 */
[----:B------:R-:W-:Y:S01]  /*10e0*/  ISETP.NE.AND P0, PT, R0, R15, PT ;  /* 0x0000000f0000720c */ /* 0x000fe20003f05270 */
[----:B------:R-:W-:Y:S01]  /*10f0*/  BSSY.RECONVERGENT B0, `(.L_x_22) ;  /* 0x0000011000007945 */ /* 0x000fe20003800200 */
[----:B------:R-:W-:-:S11]  /*1100*/  ISETP.GT.U32.AND P1, PT, R15, 0x1, PT ;  /* 0x000000010f00780c */ /* 0x000fd60003f24070 */
        /* <DEDUP_REMOVED lines=15> */
.L_x_23:
[----:B------:R-:W-:Y:S05]  /*1200*/  BSYNC.RECONVERGENT B0 ;  /* 0x0000000000007941 */ /* 0x000fea0003800200 */
.L_x_22:
[----:B------:R-:W-:Y:S05]  /*1210*/  @P1 BRA `(.L_x_21) ;  /* 0x0000000000a01947 */ /* 0x000fea0003800000 */
.L_x_26:
[----:B-12---:R-:W-:-:S05]  /*1220*/  IMAD.WIDE.U32 R8, R15, 0x8, R16 ;  /* 0x000000080f087825 */ /* 0x006fca00078e0010 */
[----:B------:R-:W2:Y:S01]  /*1230*/  LDG.E.64 R6, desc[UR36][R8.64+0x38] ;  /* 0x0000382408067981 */ /* 0x000ea2000c1e1b00 */
[----:B-----5:R-:W1:Y:S01]  /*1240*/  MUFU.RCP64H R5, R11 ;  /* 0x0000000b00057308 */ /* 0x020e620000001800 */
[----:B------:R-:W-:Y:S01]  /*1250*/  MOV R4, 0x1 ;  /* 0x0000000100047802 */ /* 0x000fe20000000f00 */
        /* <DEDUP_REMOVED lines=21> */
.L_x_25:
[----:B------:R-:W-:Y:S05]  /*13b0*/  BSYNC.RECONVERGENT B2 ;  /* 0x0000000000027941 */ /* 0x000fea0003800200 */
.L_x_24:
[----:B------:R-:W2:Y:S04]  /*13c0*/  LDG.E.64 R20, desc[UR36][R12.64] ;  /* 0x000000240c147981 */ /* 0x000ea8000c1e1b00 */
[----:B------:R-:W2:Y:S04]  /*13d0*/  LDG.E.64 R24, desc[UR36][R8.64+0x8] ;  /* 0x0000082408187981 */ /* 0x000ea8000c1e1b00 */
[----:B------:R-:W3:Y:S01]  /*13e0*/  LDG.E.64 R26, desc[UR36][R8.64+0x20] ;  /* 0x00002024081a7981 */ /* 0x000ee2000c1e1b00 */
[----:B--2---:R-:W-:-:S07]  /*13f0*/  DFMA R20, R20, -R4, R24 ;  /* 0x800000041414722b */ /* 0x004fce0000000018 */
[----:B------:R2:W-:Y:S04]  /*1400*/  STG.E.64 desc[UR36][R8.64+0x8], R20 ;  /* 0x0000081408007986 */ /* 0x0005e8000c101b24 */
[----:B------:R-:W3:Y:S02]  /*1410*/  LDG.E.64 R24, desc[UR36][R12.64+0x18] ;  /* 0x000018240c187981 */ /* 0x000ee4000c1e1b00 */
[----:B---3--:R-:W-:-:S07]  /*1420*/  DFMA R24, R24, -R4, R26 ;  /* 0x800000041818722b */ /* 0x008fce000000001a */
[----:B------:R2:W-:Y:S04]  /*1430*/  STG.E.64 desc[UR36][R8.64+0x20], R24 ;  /* 0x0000201808007986 */ /* 0x0005e8000c101b24 */
[----:B------:R-:W3:Y:S01]  /*1440*/  LDG.E.64 R26, desc[UR36][R12.64+0x30] ;  /* 0x000030240c1a7981 */ /* 0x000ee2000c1e1b00 */
[----:B------:R-:W-:Y:S01]  /*1450*/  ISETP.NE.AND P0, PT, R15, RZ, PT ;  /* 0x000000ff0f00720c */ /* 0x000fe20003f05270 */
[----:B------:R-:W-:Y:S01]  /*1460*/  IMAD.MOV.U32 R15, RZ, RZ, 0x1 ;  /* 0x00000001ff0f7424 */ /* 0x000fe200078e00ff */
[----:B---3--:R-:W-:-:S07]  /*1470*/  DFMA R26, R26, -R4, R6 ;  /* 0x800000041a1a722b */ /* 0x008fce0000000006 */
[----:B------:R2:W-:Y:S04]  /*1480*/  STG.E.64 desc[UR36][R8.64+0x38], R26 ;  /* 0x0000381a08007986 */ /* 0x0005e8000c101b24 */
[----:B------:R-:W-:Y:S05]  /*1490*/  @!P0 BRA `(.L_x_26) ;  /* 0xfffffffc00608947 */ /* 0x000fea000383ffff */
.L_x_21:
[----:B------:R-:W-:Y:S05]  /*14a0*/  BSYNC.RECONVERGENT B1 ;  /* 0x0000000000017941 */ /* 0x000fea0003800200 */
.L_x_20:
[----:B------:R-:W-:Y:S01]  /*14b0*/  ISETP.NE.AND P0, PT, R19, 0x1, PT ;  /* 0x000000011300780c */ /* 0x000fe20003f05270 */
[----:B------:R-:W-:-:S12]  /*14c0*/  BSSY.RECONVERGENT B6, `(.L_x_27) ;  /* 0x000008a000067945 */ /* 0x000fd80003800200 */
[----:B------:R-:W-:Y:S05]  /*14d0*/  @P0 BRA `(.L_x_28) ;  /* 0x0000000800200947 */ /* 0x000fea0003800000 */
[----:B012---:R-:W-:Y:S01]  /*14e0*/  MOV R24, 0x0 ;  /* 0x0000000000187802 */ /* 0x007fe20000000f00 */
[----:B------:R-:W0:Y:S01]  /*14f0*/  LDCU.64 UR4, c[0x4][0x8] ;  /* 0x01000100ff0477ac */ /* 0x000e220008000a00 */
[----:B------:R-:W-:Y:S02]  /*1500*/  CS2R R6, SRZ ;  /* 0x0000000000067805 */ /* 0x000fe4000001ff00 */
[----:B------:R1:W2:Y:S01]  /*1510*/  LDC.64 R8, c[0x4][R24] ;  /* 0x0100000018087b82 */ /* 0x0002a20000000a00 */
[----:B0-----:R-:W-:Y:S02]  /*1520*/  IMAD.U32 R4, RZ, RZ, UR4 ;  /* 0x00000004ff047e24 */ /* 0x001fe4000f8e00ff */
[----:B-1----:R-:W-:-:S07]  /*1530*/  IMAD.U32 R5, RZ, RZ, UR5 ;  /* 0x00000005ff057e24 */ /* 0x002fce000f8e00ff */
[----:B------:R-:W-:-:S07]  /*1540*/  LEPC R20, `(.L_x_29) ;  /* 0x000000001014794e */ /* 0x000fce0000000000 */
[----:B--2--5:R-:W-:Y:S05]  /*1550*/  CALL.ABS.NOINC R8 ;  /* 0x0000000008007343 */ /* 0x024fea0003c00000 */
.L_x_29:
[----:B------:R-:W-:Y:S01]  /*1560*/  HFMA2 R0, -RZ, RZ, 0, 5.9604644775390625e-08 ;  /* 0x00000001ff007431 */ /* 0x000fe200000001ff */
[----:B------:R0:W1:Y:S01]  /*1570*/  LDC.64 R8, c[0x4][R24] ;  /* 0x0100000018087b82 */ /* 0x0000620000000a00 */
[----:B------:R-:W2:Y:S01]  /*1580*/  LDCU.64 UR4, c[0x4][0x10] ;  /* 0x01000200ff0477ac */ /* 0x000ea20008000a00 */
[----:B------:R-:W-:Y:S02]  /*1590*/  IMAD.MOV.U32 R6, RZ, RZ, R2 ;  /* 0x000000ffff067224 */ /* 0x000fe400078e0002 */
[----:B------:R-:W-:Y:S01]  /*15a0*/  IMAD.MOV.U32 R7, RZ, RZ, R18 ;  /* 0x000000ffff077224 */ /* 0x000fe200078e0012 */
[----:B------:R0:W-:Y:S01]  /*15b0*/  STL [R1], R0 ;  /* 0x0000000001007387 */ /* 0x0001e20000100800 */
[----:B--2---:R-:W-:Y:S02]  /*15c0*/  IMAD.U32 R4, RZ, RZ, UR4 ;  /* 0x00000004ff047e24 */ /* 0x004fe4000f8e00ff */
[----:B0-----:R-:W-:-:S07]  /*15d0*/  IMAD.U32 R5, RZ, RZ, UR5 ;  /* 0x00000005ff057e24 */ /* 0x001fce000f8e00ff */
[----:B------:R-:W-:-:S07]  /*15e0*/  LEPC R20, `(.L_x_30) ;  /* 0x000000001014794e */ /* 0x000fce0000000000 */
[----:B-1----:R-:W-:Y:S05]  /*15f0*/  CALL.ABS.NOINC R8 ;  /* 0x0000000008007343 */ /* 0x002fea0003c00000 */
.L_x_30:
[----:B------:R-:W2:Y:S01]  /*1600*/  LDG.E.64 R8, desc[UR36][R16.64] ;  /* 0x0000002410087981 */ /* 0x000ea2000c1e1b00 */
[----:B------:R0:W1:Y:S01]  /*1610*/  LDC.64 R10, c[0x4][R24] ;  /* 0x01000000180a7b82 */ /* 0x0000620000000a00 */
[----:B------:R-:W3:Y:S01]  /*1620*/  LDCU.64 UR4, c[0x4][0x18] ;  /* 0x01000300ff0477ac */ /* 0x000ee20008000a00 */
[----:B------:R-:W-:Y:S02]  /*1630*/  IMAD.MOV.U32 R6, RZ, RZ, R2 ;  /* 0x000000ffff067224 */ /* 0x000fe400078e0002 */
[----:B------:R-:W-:Y:S01]  /*1640*/  IMAD.MOV.U32 R7, RZ, RZ, R18 ;  /* 0x000000ffff077224 */ /* 0x000fe200078e0012 */
[----:B---3--:R-:W-:Y:S01]  /*1650*/  MOV R4, UR4 ;  /* 0x0000000400047c02 */ /* 0x008fe20008000f00 */
[----:B------:R-:W-:Y:S01]  /*1660*/  IMAD.U32 R5, RZ, RZ, UR5 ;  /* 0x00000005ff057e24 */ /* 0x000fe2000f8e00ff */
[----:B-12---:R0:W-:Y:S06]  /*1670*/  STL.64 [R1], R8 ;  /* 0x0000000801007387 */ /* 0x0061ec0000100a00 */
[----:B------:R-:W-:-:S07]  /*1680*/  LEPC R20, `(.L_x_31) ;  /* 0x000000001014794e */ /* 0x000fce0000000000 */
[----:B0-----:R-:W-:Y:S05]  /*1690*/  CALL.ABS.NOINC R10 ;  /* 0x000000000a007343 */ /* 0x001fea0003c00000 */
.L_x_31:
[----:B------:R-:W2:Y:S01]  /*16a0*/  LDG.E.64 R8, desc[UR36][R16.64+0x18] ;  /* 0x0000182410087981 */ /* 0x000ea2000c1e1b00 */
[----:B------:R0:W1:Y:S01]  /*16b0*/  LDC.64 R10, c[0x4][R24] ;  /* 0x01000000180a7b82 */ /* 0x0000620000000a00 */
[----:B------:R-:W3:Y:S01]  /*16c0*/  LDCU.64 UR4, c[0x4][0x18] ;  /* 0x01000300ff0477ac */ /* 0x000ee20008000a00 */
[----:B------:R-:W-:Y:S02]  /*16d0*/  IMAD.MOV.U32 R6, RZ, RZ, R2 ;  /* 0x000000ffff067224 */ /* 0x000fe400078e0002 */
[----:B------:R-:W-:Y:S02]  /*16e0*/  IMAD.MOV.U32 R7, RZ, RZ, R18 ;  /* 0x000000ffff077224 */ /* 0x000fe400078e0012 */
[----:B---3--:R-:W-:Y:S01]  /*16f0*/  IMAD.U32 R4, RZ, RZ, UR4 ;  /* 0x00000004ff047e24 */ /* 0x008fe2000f8e00ff */
[----:B------:R-:W-:Y:S01]  /*1700*/  MOV R5, UR5 ;  /* 0x0000000500057c02 */ /* 0x000fe20008000f00 */
[----:B-12---:R0:W-:Y:S06]  /*1710*/  STL.64 [R1], R8 ;  /* 0x0000000801007387 */ /* 0x0061ec0000100a00 */
[----:B------:R-:W-:-:S07]  /*1720*/  LEPC R20, `(.L_x_32) ;  /* 0x000000001014794e */ /* 0x000fce0000000000 */
[----:B0-----:R-:W-:Y:S05]  /*1730*/  CALL.ABS.NOINC R10 ;  /* 0x000000000a007343 */ /* 0x001fea0003c00000 */
.L_x_32:
[----:B------:R-:W2:Y:S01]  /*1740*/  LDG.E.64 R8, desc[UR36][R16.64+0x30] ;  /* 0x0000302410087981 */ /* 0x000ea2000c1e1b00 */
[----:B------:R0:W1:Y:S01]  /*1750*/  LDC.64 R10, c[0x4][R24] ;  /* 0x01000000180a7b82 */ /* 0x0000620000000a00 */
[----:B------:R-:W3:Y:S01]  /*1760*/  LDCU.64 UR4, c[0x4][0x18] ;  /* 0x01000300ff0477ac */ /* 0x000ee20008000a00 */
[----:B------:R-:W-:Y:S01]  /*1770*/  MOV R6, R2 ;  /* 0x0000000200067202 */ /* 0x000fe20000000f00 */
[----:B------:R-:W-:Y:S02]  /*1780*/  IMAD.MOV.U32 R7, RZ, RZ, R18 ;  /* 0x000000ffff077224 */ /* 0x000fe400078e0012 */
[----:B---3--:R-:W-:Y:S02]  /*1790*/  IMAD.U32 R4, RZ, RZ, UR4 ;  /* 0x00000004ff047e24 */ /* 0x008fe4000f8e00ff */
[----:B------:R-:W-:Y:S01]  /*17a0*/  IMAD.U32 R5, RZ, RZ, UR5 ;  /* 0x00000005ff057e24 */ /* 0x000fe2000f8e00ff */
[----:B-12---:R0:W-:Y:S06]  /*17b0*/  STL.64 [R1], R8 ;  /* 0x0000000801007387 */ /* 0x0061ec0000100a00 */
[----:B------:R-:W-:-:S07]  /*17c0*/  LEPC R20, `(.L_x_33) ;  /* 0x000000001014794e */ /* 0x000fce0000000000 */
[----:B0-----:R-:W-:Y:S05]  /*17d0*/  CALL.ABS.NOINC R10 ;  /* 0x000000000a007343 */ /* 0x001fea0003c00000 */
.L_x_33:
[----:B------:R0:W1:Y:S01]  /*17e0*/  LDC.64 R8, c[0x4][R24] ;  /* 0x0100000018087b82 */ /* 0x0000620000000a00 */
[----:B------:R-:W2:Y:S01]  /*17f0*/  LDCU.64 UR4, c[0x4][0x8] ;  /* 0x01000100ff0477ac */ /* 0x000ea20008000a00 */
[----:B------:R-:W-:Y:S01]  /*1800*/  CS2R R6, SRZ ;  /* 0x0000000000067805 */ /* 0x000fe2000001ff00 */
[----:B--2---:R-:W-:Y:S02]  /*1810*/  IMAD.U32 R4, RZ, RZ, UR4 ;  /* 0x00000004ff047e24 */ /* 0x004fe4000f8e00ff */
[----:B0-----:R-:W-:-:S07]  /*1820*/  IMAD.U32 R5, RZ, RZ, UR5 ;  /* 0x00000005ff057e24 */ /* 0x001fce000f8e00ff */
[----:B------:R-:W-:-:S07]  /*1830*/  LEPC R20, `(.L_x_34) ;  /* 0x000000001014794e */ /* 0x000fce0000000000 */
[----:B-1----:R-:W-:Y:S05]  /*1840*/  CALL.ABS.NOINC R8 ;  /* 0x0000000008007343 */ /* 0x002fea0003c00000 */
.L_x_34:
        /* <DEDUP_REMOVED lines=10> */
.L_x_35:
        /* <DEDUP_REMOVED lines=10> */
.L_x_36:
[----:B------:R-:W2:Y:S01]  /*1990*/  LDG.E.64 R8, desc[UR36][R16.64+0x38] ;  /* 0x0000382410087981 */ /* 0x000ea2000c1e1b00 */
[----:B------:R0:W1:Y:S01]  /*19a0*/  LDC.64 R10, c[0x4][R24] ;  /* 0x01000000180a7b82 */ /* 0x0000620000000a00 */
[----:B------:R-:W3:Y:S01]  /*19b0*/  LDCU.64 UR4, c[0x4][0x18] ;  /* 0x01000300ff0477ac */ /* 0x000ee20008000a00 */
[----:B------:R-:W-:Y:S01]  /*19c0*/  IMAD.MOV.U32 R6, RZ, RZ, R2 ;  /* 0x000000ffff067224 */ /* 0x000fe200078e0002 */
[----:B------:R-:W-:Y:S01]  /*19d0*/  MOV R7, R18 ;  /* 0x0000001200077202 */ /* 0x000fe20000000f00 */
[----:B---3--:R-:W-:Y:S02]  /*19e0*/  IMAD.U32 R4, RZ, RZ, UR4 ;  /* 0x00000004ff047e24 */ /* 0x008fe4000f8e00ff */
[----:B------:R-:W-:Y:S01]  /*19f0*/  IMAD.U32 R5, RZ, RZ, UR5 ;  /* 0x00000005ff057e24 */ /* 0x000fe2000f8e00ff */
[----:B-12---:R0:W-:Y:S06]  /*1a00*/  STL.64 [R1], R8 ;  /* 0x0000000801007387 */ /* 0x0061ec0000100a00 */
[----:B------:R-:W-:-:S07]  /*1a10*/  LEPC R20, `(.L_x_37) ;  /* 0x000000001014794e */ /* 0x000fce0000000000 */
[----:B0-----:R-:W-:Y:S05]  /*1a20*/  CALL.ABS.NOINC R10 ;  /* 0x000000000a007343 */ /* 0x001fea0003c00000 */
.L_x_37:
[----:B------:R0:W1:Y:S01]  /*1a30*/  LDC.64 R8, c[0x4][R24] ;  /* 0x0100000018087b82 */ /* 0x0000620000000a00 */
[----:B------:R-:W2:Y:S01]  /*1a40*/  LDCU.64 UR4, c[0x4][0x8] ;  /* 0x01000100ff0477ac */ /* 0x000ea20008000a00 */
[----:B------:R-:W-:Y:S01]  /*1a50*/  CS2R R6, SRZ ;  /* 0x0000000000067805 */ /* 0x000fe2000001ff00 */
[----:B--2---:R-:W-:Y:S02]  /*1a60*/  IMAD.U32 R4, RZ, RZ, UR4 ;  /* 0x00000004ff047e24 */ /* 0x004fe4000f8e00ff */
[----:B0-----:R-:W-:-:S07]  /*1a70*/  IMAD.U32 R5, RZ, RZ, UR5 ;  /* 0x00000005ff057e24 */ /* 0x001fce000f8e00ff */
[----:B------:R-:W-:-:S07]  /*1a80*/  LEPC R20, `(.L_x_38) ;  /* 0x000000001014794e */ /* 0x000fce0000000000 */
[----:B-1----:R-:W-:Y:S05]  /*1a90*/  CALL.ABS.NOINC R8 ;  /* 0x0000000008007343 */ /* 0x002fea0003c00000 */
.L_x_38:
        /* <DEDUP_REMOVED lines=10> */
.L_x_39:
        /* <DEDUP_REMOVED lines=10> */
.L_x_40:
[----:B------:R-:W2:Y:S01]  /*1be0*/  LDG.E.64 R8, desc[UR36][R16.64+0x40] ;  /* 0x0000402410087981 */ /* 0x000ea2000c1e1b00 */
[----:B------:R0:W1:Y:S01]  /*1bf0*/  LDC.64 R10, c[0x4][R24] ;  /* 0x01000000180a7b82 */ /* 0x0000620000000a00 */
[----:B------:R-:W3:Y:S01]  /*1c00*/  LDCU.64 UR4, c[0x4][0x18] ;  /* 0x01000300ff0477ac */ /* 0x000ee20008000a00 */
[----:B------:R-:W-:Y:S02]  /*1c10*/  IMAD.MOV.U32 R6, RZ, RZ, R2 ;  /* 0x000000ffff067224 */ /* 0x000fe400078e0002 */
[----:B------:R-:W-:Y:S02]  /*1c20*/  IMAD.MOV.U32 R7, RZ, RZ, R18 ;  /* 0x000000ffff077224 */ /* 0x000fe400078e0012 */
[----:B---3--:R-:W-:Y:S02]  /*1c30*/  IMAD.U32 R4, RZ, RZ, UR4 ;  /* 0x00000004ff047e24 */ /* 0x008fe4000f8e00ff */
[----:B------:R-:W-:Y:S01]  /*1c40*/  IMAD.U32 R5, RZ, RZ, UR5 ;  /* 0x00000005ff057e24 */ /* 0x000fe2000f8e00ff */
[----:B-12---:R0:W-:Y:S06]  /*1c50*/  STL.64 [R1], R8 ;  /* 0x0000000801007387 */ /* 0x0061ec0000100a00 */
[----:B------:R-:W-:-:S07]  /*1c60*/  LEPC R20, `(.L_x_41) ;  /* 0x000000001014794e */ /* 0x000fce0000000000 */
[----:B0-----:R-:W-:Y:S05]  /*1c70*/  CALL.ABS.NOINC R10 ;  /* 0x000000000a007343 */ /* 0x001fea0003c00000 */
.L_x_41:
[----:B------:R0:W1:Y:S01]  /*1c80*/  LDC.64 R2, c[0x4][R24] ;  /* 0x0100000018027b82 */ /* 0x0000620000000a00 */
[----:B------:R-:W2:Y:S01]  /*1c90*/  LDCU.64 UR4, c[0x4][0x8] ;  /* 0x01000100ff0477ac */ /* 0x000ea20008000a00 */
[----:B------:R-:W-:Y:S02]  /*1ca0*/  CS2R R6, SRZ ;  /* 0x0000000000067805 */ /* 0x000fe4000001ff00 */
[----:B--2---:R-:W-:Y:S01]  /*1cb0*/  MOV R4, UR4 ;  /* 0x0000000400047c02 */ /* 0x004fe20008000f00 */
[----:B0-----:R-:W-:-:S07]  /*1cc0*/  IMAD.U32 R5, RZ, RZ, UR5 ;  /* 0x00000005ff057e24 */ /* 0x001fce000f8e00ff */
[----:B------:R-:W-:-:S07]  /*1cd0*/  LEPC R20, `(.L_x_42) ;  /* 0x000000001014794e */ /* 0x000fce0000000000 */
[----:B-1----:R-:W-:Y:S05]  /*1ce0*/  CALL.ABS.NOINC R2 ;  /* 0x0000000002007343 */ /* 0x002fea0003c00000 */
.L_x_42:
[----:B------:R-:W0:Y:S01]  /*1cf0*/  LDC.64 R24, c[0x4][R24] ;  /* 0x0100000018187b82 */ /* 0x000e220000000a00 */
[----:B------:R-:W1:Y:S01]  /*1d00*/  LDCU.64 UR4, c[0x4][0x8] ;  /* 0x01000100ff0477ac */ /* 0x000e620008000a00 */
[----:B------:R-:W-:Y:S01]  /*1d10*/  CS2R R6, SRZ ;  /* 0x0000000000067805 */ /* 0x000fe2000001ff00 */
[----:B-1----:R-:W-:Y:S02]  /*1d20*/  IMAD.U32 R4, RZ, RZ, UR4 ;  /* 0x00000004ff047e24 */ /* 0x002fe4000f8e00ff */
[----:B------:R-:W-:-:S07]  /*1d30*/  IMAD.U32 R5, RZ, RZ, UR5 ;  /* 0x00000005ff057e24 */ /* 0x000fce000f8e00ff */
[----:B------:R-:W-:-:S07]  /*1d40*/  LEPC R20, `(.L_x_28) ;  /* 0x000000001014794e */ /* 0x000fce0000000000 */
[----:B0-----:R-:W-:Y:S05]  /*1d50*/  CALL.ABS.NOINC R24 ;  /* 0x0000000018007343 */ /* 0x001fea0003c00000 */
.L_x_28:
[----:B------:R-:W-:Y:S05]  /*1d60*/  BSYNC.RECONVERGENT B6 ;  /* 0x0000000000067941 */ /* 0x000fea0003800200 */
.L_x_27:
[----:B------:R-:W3:Y:S01]  /*1d70*/  LDG.E.64 R36, desc[UR36][R16.64] ;  /* 0x0000002410247981 */ /* 0x000ee2000c1e1b00 */
[----:B-1----:R-:W3:Y:S02]  /*1d80*/  LDC.64 R4, c[0x0][0x3b8] ;  /* 0x0000ee00ff047b82 */ /* 0x002ee40000000a00 */
[----:B---3--:R-:W-:-:S14]  /*1d90*/  DSETP.GT.AND P0, PT, |R36|, R4, PT ;  /* 0x000000042400722a */ /* 0x008fdc0003f04200 */
[----:B------:R-:W-:Y:S05]  /*1da0*/  @!P0 BRA `(.L_x_43) ;  /* 0x0000000800d48947 */ /* 0x000fea0003800000 */
[----:B------:R-:W3:Y:S02]  /*1db0*/  LDG.E.64 R2, desc[UR36][R16.64+0x20] ;  /* 0x0000202410027981 */ /* 0x000ee4000c1e1b00 */
[----:B---3--:R-:W-:-:S14]  /*1dc0*/  DSETP.GT.AND P0, PT, |R2|, R4, PT ;  /* 0x000000040200722a */ /* 0x008fdc0003f04200 */
[----:B------:R-:W-:Y:S05]  /*1dd0*/  @!P0 BRA `(.L_x_44) ;  /* 0x0000000000d88947 */ /* 0x000fea0003800000 */
[----:B--2---:R-:W-:Y:S01]  /*1de0*/  IMAD.MOV.U32 R8, RZ, RZ, 0x0 ;  /* 0x00000000ff087424 */ /* 0x004fe200078e00ff */
[----:B------:R-:W-:-:S05]  /*1df0*/  MOV R9, 0x3ff00000 ;  /* 0x3ff0000000097802 */ /* 0x000fca0000000f00 */
[----:B------:R1:W-:Y:S04]  /*1e00*/  STG.E.64 desc[UR36][R22.64+0x10], R8 ;  /* 0x0000100816007986 */ /* 0x0003e8000c101b24 */
[----:B------:R-:W2:Y:S04]  /*1e10*/  LDG.E.64 R36, desc[UR36][R16.64+0x20] ;  /* 0x0000202410247981 */ /* 0x000ea8000c1e1b00 */
[----:B------:R-:W3:Y:S01]  /*1e20*/  LDG.E.64 R4, desc[UR36][R16.64+0x38] ;  /* 0x0000382410047981 */ /* 0x000ee2000c1e1b00 */
[----:B------:R-:W-:Y:S01]  /*1e30*/  IMAD.MOV.U32 R2, RZ, RZ, 0x1 ;  /* 0x00000001ff027424 */ /* 0x000fe200078e00ff */
[----:B------:R-:W-:Y:S01]  /*1e40*/  BSSY.RECONVERGENT B1, `(.L_x_45) ;  /* 0x0000013000017945 */ /* 0x000fe20003800200 */
[----:B--2---:R-:W2:Y:S01]  /*1e50*/  MUFU.RCP64H R3, R37 ;  /* 0x0000002500037308 */ /* 0x004ea20000001800 */
[----:B---3--:R-:W-:-:S10]  /*1e60*/  DADD R34, -RZ, -R4 ;  /* 0x00000000ff227229 */ /* 0x008fd40000000904 */
[----:B------:R-:W-:Y:S01]  /*1e70*/  FSETP.GEU.AND P1, PT, |R35|, 6.5827683646048100446e-37, PT ;  /* 0x036000002300780b */ /* 0x000fe20003f2e200 */
[----:B--2---:R-:W-:-:S08]  /*1e80*/  DFMA R6, -R36, R2, 1 ;  /* 0x3ff000002406742b */ /* 0x004fd00000000102 */
[----:B------:R-:W-:-:S08]  /*1e90*/  DFMA R6, R6, R6, R6 ;  /* 0x000000060606722b */ /* 0x000fd00000000006 */
[----:B------:R-:W-:-:S08]  /*1ea0*/  DFMA R6, R2, R6, R2 ;  /* 0x000000060206722b */ /* 0x000fd00000000002 */
[----:B------:R-:W-:-:S08]  /*1eb0*/  DFMA R2, -R36, R6, 1 ;  /* 0x3ff000002402742b */ /* 0x000fd00000000106 */
[----:B------:R-:W-:-:S08]  /*1ec0*/  DFMA R2, R6, R2, R6 ;  /* 0x000000020602722b */ /* 0x000fd00000000006 */
[----:B------:R-:W-:-:S08]  /*1ed0*/  DMUL R6, R4, -R2 ;  /* 0x8000000204067228 */ /* 0x000fd00000000000 */
[----:B-1----:R-:W-:-:S08]  /*1ee0*/  DFMA R8, -R36, R6, -R4 ;  /* 0x000000062408722b */ /* 0x002fd00000000904 */
[----:B------:R-:W-:-:S10]  /*1ef0*/  DFMA R2, R2, R8, R6 ;  /* 0x000000080202722b */ /* 0x000fd40000000006 */
[----:B------:R-:W-:-:S05]  /*1f00*/  FFMA R0, RZ, R37, R3 ;  /* 0x00000025ff007223 */ /* 0x000fca0000000003 */
[----:B------:R-:W-:-:S13]  /*1f10*/  FSETP.GT.AND P0, PT, |R0|, 1.469367938527859385e-39, PT ;  /* 0x001000000000780b */ /* 0x000fda0003f04200 */
[----:B------:R-:W-:Y:S05]  /*1f20*/  @P0 BRA P1, `(.L_x_46) ;  /* 0x0000000000100947 */ /* 0x000fea0000800000 */
[----:B------:R-:W-:Y:S01]  /*1f30*/  IMAD.MOV.U32 R39, RZ, RZ, R37 ;  /* 0x000000ffff277224 */ /* 0x000fe200078e0025 */
[----:B------:R-:W-:-:S07]  /*1f40*/  MOV R0, 0x1f60 ;  /* 0x00001f6000007802 */ /* 0x000fce0000000f00 */
[----:B0----5:R-:W-:Y:S05]  /*1f50*/  CALL.REL.NOINC `($__internal_0_$__cuda_sm20_div_rn_f64_full) ;  /* 0x0000000c005c7944 */ /* 0x021fea0003c00000 */
[----:B------:R-:W-:-:S07]  /*1f60*/  IMAD.MOV.U32 R2, RZ, RZ, R42 ;  /* 0x000000ffff027224 */ /* 0x000fce00078e002a */
.L_x_46:
[----:B------:R-:W-:Y:S05]  /*1f70*/  BSYNC.RECONVERGENT B1 ;  /* 0x0000000000017941 */ /* 0x000fea0003800200 */
.L_x_45:
[----:B------:R1:W-:Y:S04]  /*1f80*/  STG.E.64 desc[UR36][R22.64+0x8], R2 ;  /* 0x0000080216007986 */ /* 0x0003e8000c101b24 */
[----:B------:R-:W2:Y:S04]  /*1f90*/  LDG.E.64 R36, desc[UR36][R16.64] ;  /* 0x0000002410247981 */ /* 0x000ea8000c1e1b00 */
[----:B------:R-:W3:Y:S04]  /*1fa0*/  LDG.E.64 R4, desc[UR36][R16.64+0x18] ;  /* 0x0000182410047981 */ /* 0x000ee8000c1e1b00 */
[----:B------:R-:W3:Y:S01]  /*1fb0*/  LDG.E.64 R6, desc[UR36][R16.64+0x30] ;  /* 0x0000302410067981 */ /* 0x000ee2000c1e1b00 */
[----:B------:R-:W-:Y:S01]  /*1fc0*/  IMAD.MOV.U32 R8, RZ, RZ, 0x1 ;  /* 0x00000001ff087424 */ /* 0x000fe200078e00ff */
[----:B------:R-:W-:Y:S01]  /*1fd0*/  BSSY.RECONVERGENT B1, `(.L_x_47) ;  /* 0x0000014000017945 */ /* 0x000fe20003800200 */
[----:B--2---:R-:W2:Y:S01]  /*1fe0*/  MUFU.RCP64H R9, R37 ;  /* 0x0000002500097308 */ /* 0x004ea20000001800 */
[----:B---3--:R-:W-:-:S08]  /*1ff0*/  DFMA R6, R4, R2, -R6 ;  /* 0x000000020406722b */ /* 0x008fd00000000806 */
[----:B------:R-:W-:Y:S02]  /*2000*/  DADD R34, -RZ, -R6 ;  /* 0x00000000ff227229 */ /* 0x000fe40000000906 */
[----:B--2--5:R-:W-:-:S08]  /*2010*/  DFMA R10, -R36, R8, 1 ;  /* 0x3ff00000240a742b */ /* 0x024fd00000000108 */
[----:B------:R-:W-:Y:S01]  /*2020*/  DFMA R10, R10, R10, R10 ;  /* 0x0000000a0a0a722b */ /* 0x000fe2000000000a */
[----:B------:R-:W-:-:S07]  /*2030*/  FSETP.GEU.AND P1, PT, |R35|, 6.5827683646048100446e-37, PT ;  /* 0x036000002300780b */ /* 0x000fce0003f2e200 */
[----:B------:R-:W-:-:S08]  /*2040*/  DFMA R10, R8, R10, R8 ;  /* 0x0000000a080a722b */ /* 0x000fd00000000008 */
[----:B------:R-:W-:-:S08]  /*2050*/  DFMA R8, -R36, R10, 1 ;  /* 0x3ff000002408742b */ /* 0x000fd0000000010a */
[----:B------:R-:W-:-:S08]  /*2060*/  DFMA R8, R10, R8, R10 ;  /* 0x000000080a08722b */ /* 0x000fd0000000000a */
[----:B-1----:R-:W-:-:S08]  /*2070*/  DMUL R2, R6, -R8 ;  /* 0x8000000806027228 */ /* 0x002fd00000000000 */
[----:B------:R-:W-:-:S08]  /*2080*/  DFMA R4, -R36, R2, -R6 ;  /* 0x000000022404722b */ /* 0x000fd00000000906 */
[----:B------:R-:W-:-:S10]  /*2090*/  DFMA R2, R8, R4, R2 ;  /* 0x000000040802722b */ /* 0x000fd40000000002 */
[----:B------:R-:W-:-:S05]  /*20a0*/  FFMA R0, RZ, R37, R3 ;  /* 0x00000025ff007223 */ /* 0x000fca0000000003 */
[----:B------:R-:W-:-:S13]  /*20b0*/  FSETP.GT.AND P0, PT, |R0|, 1.469367938527859385e-39, PT ;  /* 0x001000000000780b */ /* 0x000fda0003f04200 */
[----:B------:R-:W-:Y:S05]  /*20c0*/  @P0 BRA P1, `(.L_x_48) ;  /* 0x0000000000100947 */ /* 0x000fea0000800000 */
[----:B------:R-:W-:Y:S02]  /*20d0*/  MOV R39, R37 ;  /* 0x0000002500277202 */ /* 0x000fe40000000f00 */
[----:B------:R-:W-:-:S07]  /*20e0*/  MOV R0, 0x2100 ;  /* 0x0000210000007802 */ /* 0x000fce0000000f00 */
[----:B0-----:R-:W-:Y:S05]  /*20f0*/  CALL.REL.NOINC `($__internal_0_$__cuda_sm20_div_rn_f64_full) ;  /* 0x0000000800f47944 */ /* 0x001fea0003c00000 */
[----:B------:R-:W-:-:S07]  /*2100*/  IMAD.MOV.U32 R2, RZ, RZ, R42 ;  /* 0x000000ffff027224 */ /* 0x000fce00078e002a */
.L_x_48:
[----:B------:R-:W-:Y:S05]  /*2110*/  BSYNC.RECONVERGENT B1 ;  /* 0x0000000000017941 */ /* 0x000fea0003800200 */
.L_x_47:
[----:B------:R-:W-:Y:S01]  /*2120*/  STG.E.64 desc[UR36][R22.64], R2 ;  /* 0x0000000216007986 */ /* 0x000fe2000c101b24 */
[----:B------:R-:W-:Y:S05]  /*2130*/  EXIT ;  /* 0x000000000000794d */ /* 0x000fea0003800000 */
.L_x_44:
[----:B------:R-:W3:Y:S02]  /*2140*/  LDG.E.64 R2, desc[UR36][R16.64+0x38] ;  /* 0x0000382410027981 */ /* 0x000ee4000c1e1b00 */
[----:B---3--:R-:W-:-:S14]  /*2150*/  DSETP.GT.AND P0, PT, |R2|, R4, PT ;  /* 0x000000040200722a */ /* 0x008fdc0003f04200 */
[----:B------:R-:W-:Y:S05]  /*2160*/  @!P0 BRA `(.L_x_49) ;  /* 0x0000000000708947 */ /* 0x000fea0003800000 */
[----:B0-----:R-:W3:Y:S01]  /*2170*/  LDG.E.64 R16, desc[UR36][R16.64+0x18] ;  /* 0x0000182410107981 */ /* 0x001ee2000c1e1b00 */
[----:B------:R-:W0:Y:S01]  /*2180*/  MUFU.RCP64H R3, R37 ;  /* 0x0000002500037308 */ /* 0x000e220000001800 */
[----:B------:R-:W-:Y:S01]  /*2190*/  IMAD.MOV.U32 R2, RZ, RZ, 0x1 ;  /* 0x00000001ff027424 */ /* 0x000fe200078e00ff */
[----:B------:R-:W-:Y:S05]  /*21a0*/  BSSY.RECONVERGENT B1, `(.L_x_50) ;  /* 0x0000012000017945 */ /* 0x000fea0003800200 */
[----:B0-----:R-:W-:-:S08]  /*21b0*/  DFMA R4, -R36, R2, 1 ;  /* 0x3ff000002404742b */ /* 0x001fd00000000102 */
[----:B------:R-:W-:-:S08]  /*21c0*/  DFMA R4, R4, R4, R4 ;  /* 0x000000040404722b */ /* 0x000fd00000000004 */
[----:B------:R-:W-:-:S08]  /*21d0*/  DFMA R4, R2, R4, R2 ;  /* 0x000000040204722b */ /* 0x000fd00000000002 */
[----:B------:R-:W-:-:S08]  /*21e0*/  DFMA R2, -R36, R4, 1 ;  /* 0x3ff000002402742b */ /* 0x000fd00000000104 */
[----:B------:R-:W-:-:S08]  /*21f0*/  DFMA R2, R4, R2, R4 ;  /* 0x000000020402722b */ /* 0x000fd00000000004 */
[----:B---3--:R-:W-:Y:S02]  /*2200*/  DMUL R4, R16, -R2 ;  /* 0x8000000210047228 */ /* 0x008fe40000000000 */
[----:B------:R-:W-:-:S06]  /*2210*/  DADD R34, -RZ, -R16 ;  /* 0x00000000ff227229 */ /* 0x000fcc0000000910 */
[----:B------:R-:W-:-:S04]  /*2220*/  DFMA R6, -R36, R4, -R16 ;  /* 0x000000042406722b */ /* 0x000fc80000000910 */
[----:B------:R-:W-:-:S04]  /*2230*/  FSETP.GEU.AND P1, PT, |R35|, 6.5827683646048100446e-37, PT ;  /* 0x036000002300780b */ /* 0x000fc80003f2e200 */
[----:B------:R-:W-:-:S10]  /*2240*/  DFMA R2, R2, R6, R4 ;  /* 0x000000060202722b */ /* 0x000fd40000000004 */
[----:B------:R-:W-:-:S05]  /*2250*/  FFMA R0, RZ, R37, R3 ;  /* 0x00000025ff007223 */ /* 0x000fca0000000003 */
[----:B------:R-:W-:-:S13]  /*2260*/  FSETP.GT.AND P0, PT, |R0|, 1.469367938527859385e-39, PT ;  /* 0x001000000000780b */ /* 0x000fda0003f04200 */
[----:B------:R-:W-:Y:S05]  /*2270*/  @P0 BRA P1, `(.L_x_51) ;  /* 0x0000000000100947 */ /* 0x000fea0000800000 */
[----:B------:R-:W-:Y:S01]  /*2280*/  IMAD.MOV.U32 R39, RZ, RZ, R37 ;  /* 0x000000ffff277224 */ /* 0x000fe200078e0025 */
[----:B------:R-:W-:-:S07]  /*2290*/  MOV R0, 0x22b0 ;  /* 0x000022b000007802 */ /* 0x000fce0000000f00 */
[----:B--2--5:R-:W-:Y:S05]  /*22a0*/  CALL.REL.NOINC `($__internal_0_$__cuda_sm20_div_rn_f64_full) ;  /* 0x0000000800887944 */ /* 0x024fea0003c00000 */
[----:B------:R-:W-:-:S07]  /*22b0*/  IMAD.MOV.U32 R2, RZ, RZ, R42 ;  /* 0x000000ffff027224 */ /* 0x000fce00078e002a */
.L_x_51:
[----:B------:R-:W-:Y:S05]  /*22c0*/  BSYNC.RECONVERGENT B1 ;  /* 0x0000000000017941 */ /* 0x000fea0003800200 */
.L_x_50:
[----:B------:R-:W-:Y:S01]  /*22d0*/  MOV R4, 0x0 ;  /* 0x0000000000047802 */ /* 0x000fe20000000f00 */
[----:B------:R-:W-:Y:S01]  /*22e0*/  IMAD.MOV.U32 R5, RZ, RZ, 0x3ff00000 ;  /* 0x3ff00000ff057424 */ /* 0x000fe200078e00ff */
[----:B------:R-:W-:Y:S04]  /*22f0*/  STG.E.64 desc[UR36][R22.64], R2 ;  /* 0x0000000216007986 */ /* 0x000fe8000c101b24 */
[----:B------:R-:W-:Y:S04]  /*2300*/  STG.E.64 desc[UR36][R22.64+0x10], RZ ;  /* 0x000010ff16007986 */ /* 0x000fe8000c101b24 */
[----:B------:R-:W-:Y:S01]  /*2310*/  STG.E.64 desc[UR36][R22.64+0x8], R4 ;  /* 0x0000080416007986 */ /* 0x000fe2000c101b24 */
[----:B------:R-:W-:Y:S05]  /*2320*/  EXIT ;  /* 0x000000000000794d */ /* 0x000fea0003800000 */
.L_x_49:
[----:B------:R-:W-:-:S04]  /*2330*/  IMAD.MOV.U32 R0, RZ, RZ, -0x55555555 ;  /* 0xaaaaaaabff007424 */ /* 0x000fc800078e00ff */
[----:B------:R-:W-:-:S05]  /*2340*/  IMAD R0, R19, R0, 0x2aaaaaaa ;  /* 0x2aaaaaaa13007424 */ /* 0x000fca00078e0200 */
[----:B------:R-:W-:-:S13]  /*2350*/  ISETP.GT.U32.AND P0, PT, R0, 0x55555554, PT ;  /* 0x555555540000780c */ /* 0x000fda0003f04070 */
[----:B------:R-:W-:Y:S05]  /*2360*/  @P0 BRA `(.L_x_52) ;  /* 0x0000000000700947 */ /* 0x000fea0003800000 */
        /* <DEDUP_REMOVED lines=20> */
[----:B------:R-:W-:-:S07]  /*24b0*/  MOV R2, R42 ;  /* 0x0000002a00027202 */ /* 0x000fce0000000f00 */
.L_x_54:
[----:B------:R-:W-:Y:S05]  /*24c0*/  BSYNC.RECONVERGENT B1 ;  /* 0x0000000000017941 */ /* 0x000fea0003800200 */
.L_x_53:
[----:B------:R-:W-:Y:S01]  /*24d0*/  IMAD.MOV.U32 R4, RZ, RZ, 0x0 ;  /* 0x00000000ff047424 */ /* 0x000fe200078e00ff */
[----:B------:R-:W-:Y:S01]  /*24e0*/  STG.E.64 desc[UR36][R22.64], R2 ;  /* 0x0000000216007986 */ /* 0x000fe2000c101b24 */
[----:B------:R-:W-:-:S03]  /*24f0*/  IMAD.MOV.U32 R5, RZ, RZ, 0x3ff00000 ;  /* 0x3ff00000ff057424 */ /* 0x000fc600078e00ff */
[----:B------:R-:W-:Y:S04]  /*2500*/  STG.E.64 desc[UR36][R22.64+0x8], RZ ;  /* 0x000008ff16007986 */ /* 0x000fe8000c101b24 */
[----:B------:R-:W-:Y:S01]  /*2510*/  STG.E.64 desc[UR36][R22.64+0x10], R4 ;  /* 0x0000100416007986 */ /* 0x000fe2000c101b24 */
[----:B------:R-:W-:Y:S05]  /*2520*/  EXIT ;  /* 0x000000000000794d */ /* 0x000fea0003800000 */
.L_x_52:
[----:B------:R-:W-:-:S04]  /*2530*/  LOP3.LUT R19, R19, 0x1, RZ, 0xc0, !PT ;  /* 0x0000000113137812 */ /* 0x000fc800078ec0ff */
[----:B------:R-:W-:-:S13]  /*2540*/  ISETP.NE.U32.AND P0, PT, R19, 0x1, PT ;  /* 0x000000011300780c */ /* 0x000fda0003f05070 */
        /* <DEDUP_REMOVED lines=22> */
.L_x_57:
[----:B------:R-:W-:Y:S05]  /*26b0*/  BSYNC.RECONVERGENT B1 ;  /* 0x0000000000017941 */ /* 0x000fea0003800200 */
.L_x_56:
[----:B------:R-:W-:Y:S01]  /*26c0*/  IMAD.MOV.U32 R4, RZ, RZ, 0x0 ;  /* 0x00000000ff047424 */ /* 0x000fe200078e00ff */
[----:B------:R-:W-:Y:S01]  /*26d0*/  STG.E.64 desc[UR36][R22.64], R2 ;  /* 0x0000000216007986 */ /* 0x000fe2000c101b24 */
[----:B------:R-:W-:-:S03]  /*26e0*/  IMAD.MOV.U32 R5, RZ, RZ, 0x3ff00000 ;  /* 0x3ff00000ff057424 */ /* 0x000fc600078e00ff */
[----:B------:R-:W-:Y:S04]  /*26f0*/  STG.E.64 desc[UR36][R22.64+0x10], RZ ;  /* 0x000010ff16007986 */ /* 0x000fe8000c101b24 */
[----:B------:R-:W-:Y:S01]  /*2700*/  STG.E.64 desc[UR36][R22.64+0x8], R4 ;  /* 0x0000080416007986 */ /* 0x000fe2000c101b24 */
[----:B------:R-:W-:Y:S05]  /*2710*/  EXIT ;  /* 0x000000000000794d */ /* 0x000fea0003800000 */
.L_x_55:
[----:B------:R-:W3:Y:S04]  /*2720*/  LDG.E.64 R4, desc[UR36][R16.64+0x30] ;  /* 0x0000302410047981 */ /* 0x000ee8000c1e1b00 */
[----:B------:R-:W3:Y:S01]  /*2730*/  LDG.E.64 R2, desc[UR36][R16.64+0x18] ;  /* 0x0000182410027981 */ /* 0x000ee2000c1e1b00 */
[----:B------:R-:W2:Y:S01]  /*2740*/  MUFU.RCP64H R7, R37 ;  /* 0x0000002500077308 */ /* 0x000ea20000001800 */
[----:B------:R-:W-:Y:S01]  /*2750*/  IMAD.MOV.U32 R6, RZ, RZ, 0x1 ;  /* 0x00000001ff067424 */ /* 0x000fe200078e00ff */
[----:B------:R-:W-:Y:S05]  /*2760*/  BSSY.RECONVERGENT B1, `(.L_x_58) ;  /* 0x0000013000017945 */ /* 0x000fea0003800200 */
[----:B--2---:R-:W-:-:S08]  /*2770*/  DFMA R8, -R36, R6, 1 ;  /* 0x3ff000002408742b */ /* 0x004fd00000000106 */
[----:B------:R-:W-:-:S08]  /*2780*/  DFMA R8, R8, R8, R8 ;  /* 0x000000080808722b */ /* 0x000fd00000000008 */
[----:B------:R-:W-:-:S08]  /*2790*/  DFMA R8, R6, R8, R6 ;  /* 0x000000080608722b */ /* 0x000fd00000000006 */
[----:B------:R-:W-:-:S08]  /*27a0*/  DFMA R6, -R36, R8, 1 ;  /* 0x3ff000002406742b */ /* 0x000fd00000000108 */
[----:B------:R-:W-:Y:S02]  /*27b0*/  DFMA R8, R8, R6, R8 ;  /* 0x000000060808722b */ /* 0x000fe40000000008 */
[----:B---3--:R-:W-:-:S08]  /*27c0*/  DADD R4, R2, R4 ;  /* 0x0000000002047229 */ /* 0x008fd00000000004 */
[----:B------:R-:W-:Y:S02]  /*27d0*/  DMUL R2, R8, -R4 ;  /* 0x8000000408027228 */ /* 0x000fe40000000000 */
        /* <DEDUP_REMOVED lines=9> */
[----:B0----5:R-:W-:Y:S05]  /*2870*/  CALL.REL.NOINC `($__internal_0_$__cuda_sm20_div_rn_f64_full) ;  /* 0x0000000400147944 */ /* 0x021fea0003c00000 */
[----:B------:R-:W-:-:S07]  /*2880*/  MOV R2, R42 ;  /* 0x0000002a00027202 */ /* 0x000fce0000000f00 */
.L_x_59:
[----:B------:R-:W-:Y:S05]  /*2890*/  BSYNC.RECONVERGENT B1 ;  /* 0x0000000000017941 */ /* 0x000fea0003800200 */
.L_x_58:
[----:B------:R-:W-:Y:S01]  /*28a0*/  IMAD.MOV.U32 R4, RZ, RZ, 0x0 ;  /* 0x00000000ff047424 */ /* 0x000fe200078e00ff */
[----:B------:R-:W-:Y:S01]  /*28b0*/  STG.E.64 desc[UR36][R22.64], R2 ;  /* 0x0000000216007986 */ /* 0x000fe2000c101b24 */
[----:B------:R-:W-:-:S05]  /*28c0*/  IMAD.MOV.U32 R5, RZ, RZ, 0x3ff00000 ;  /* 0x3ff00000ff057424 */ /* 0x000fca00078e00ff */
[----:B------:R-:W-:Y:S04]  /*28d0*/  STG.E.64 desc[UR36][R22.64+0x8], R4 ;  /* 0x0000080416007986 */ /* 0x000fe8000c101b24 */
[----:B------:R-:W-:Y:S01]  /*28e0*/  STG.E.64 desc[UR36][R22.64+0x10], R4 ;  /* 0x0000100416007986 */ /* 0x000fe2000c101b24 */
[----:B------:R-:W-:Y:S05]  /*28f0*/  EXIT ;  /* 0x000000000000794d */ /* 0x000fea0003800000 */
.L_x_43:
[----:B------:R-:W3:Y:S02]  /*2900*/  LDG.E.64 R36, desc[UR36][R16.64+0x18] ;  /* 0x0000182410247981 */ /* 0x000ee4000c1e1b00 */
[----:B---3--:R-:W-:-:S14]  /*2910*/  DSETP.GT.AND P0, PT, |R36|, R4, PT ;  /* 0x000000042400722a */ /* 0x008fdc0003f04200 */
[----:B------:R-:W-:Y:S05]  /*2920*/  @!P0 BRA `(.L_x_60) ;  /* 0x0000000000b08947 */ /* 0x000fea0003800000 */
[----:B------:R-:W3:Y:S02]  /*2930*/  LDG.E.64 R2, desc[UR36][R16.64+0x38] ;  /* 0x0000382410027981 */ /* 0x000ee4000c1e1b00 */
[----:B---3--:R-:W-:-:S14]  /*2940*/  DSETP.GT.AND P0, PT, |R2|, R4, PT ;  /* 0x000000040200722a */ /* 0x008fdc0003f04200 */
[----:B------:R-:W-:Y:S01]  /*2950*/  @P0 IMAD.MOV.U32 R2, RZ, RZ, 0x0 ;  /* 0x00000000ff020424 */ /* 0x000fe200078e00ff */
[----:B------:R1:W-:Y:S01]  /*2960*/  @P0 STG.E.64 desc[UR36][R22.64+0x8], RZ ;  /* 0x000008ff16000986 */ /* 0x0003e2000c101b24 */
[----:B------:R-:W-:-:S03]  /*2970*/  @P0 IMAD.MOV.U32 R3, RZ, RZ, 0x3ff00000 ;  /* 0x3ff00000ff030424 */ /* 0x000fc600078e00ff */
[----:B------:R1:W-:Y:S04]  /*2980*/  @P0 STG.E.64 desc[UR36][R22.64+0x10], RZ ;  /* 0x000010ff16000986 */ /* 0x0003e8000c101b24 */
[----:B------:R1:W-:Y:S01]  /*2990*/  @P0 STG.E.64 desc[UR36][R22.64], R2 ;  /* 0x0000000216000986 */ /* 0x0003e2000c101b24 */
[----:B------:R-:W-:Y:S05]  /*29a0*/  @P0 EXIT ;  /* 0x000000000000094d */ /* 0x000fea0003800000 */
[----:B------:R-:W-:-:S04]  /*29b0*/  LOP3.LUT R19, R19, 0x1, RZ, 0xc0, !PT ;  /* 0x0000000113137812 */ /* 0x000fc800078ec0ff */
[----:B------:R-:W-:-:S13]  /*29c0*/  ISETP.NE.U32.AND P0, PT, R19, 0x1, PT ;  /* 0x000000011300780c */ /* 0x000fda0003f05070 */
[----:B-1----:R-:W-:Y:S01]  /*29d0*/  @P0 MOV R2, 0x0 ;  /* 0x0000000000020802 */ /* 0x002fe20000000f00 */
[----:B------:R-:W-:Y:S01]  /*29e0*/  @P0 IMAD.MOV.U32 R3, RZ, RZ, 0x3ff00000 ;  /* 0x3ff00000ff030424 */ /* 0x000fe200078e00ff */
[----:B------:R1:W-:Y:S04]  /*29f0*/  @P0 STG.E.64 desc[UR36][R22.64+0x8], RZ ;  /* 0x000008ff16000986 */ /* 0x0003e8000c101b24 */
[----:B------:R1:W-:Y:S04]  /*2a00*/  @P0 STG.E.64 desc[UR36][R22.64+0x10], RZ ;  /* 0x000010ff16000986 */ /* 0x0003e8000c101b24 */
[----:B------:R1:W-:Y:S01]  /*2a10*/  @P0 STG.E.64 desc[UR36][R22.64], R2 ;  /* 0x0000000216000986 */ /* 0x0003e2000c101b24 */
[----:B------:R-:W-:Y:S05]  /*2a20*/  @P0 EXIT ;  /* 0x000000000000094d */ /* 0x000fea0003800000 */
[----:B0-----:R-:W3:Y:S01]  /*2a30*/  LDG.E.64 R16, desc[UR36][R16.64+0x30] ;  /* 0x0000302410107981 */ /* 0x001ee2000c1e1b00 */
[----:B-1----:R-:W0:Y:S01]  /*2a40*/  MUFU.RCP64H R3, R37 ;  /* 0x0000002500037308 */ /* 0x002e220000001800 */
        /* <DEDUP_REMOVED lines=19> */
.L_x_62:
[----:B------:R-:W-:Y:S05]  /*2b80*/  BSYNC.RECONVERGENT B1 ;  /* 0x0000000000017941 */ /* 0x000fea0003800200 */
.L_x_61:
[----:B------:R-:W-:Y:S01]  /*2b90*/  MOV R4, 0x0 ;  /* 0x0000000000047802 */ /* 0x000fe20000000f00 */
[----:B------:R-:W-:Y:S01]  /*2ba0*/  IMAD.MOV.U32 R5, RZ, RZ, 0x3ff00000 ;  /* 0x3ff00000ff057424 */ /* 0x000fe200078e00ff */
[----:B------:R-:W-:Y:S04]  /*2bb0*/  STG.E.64 desc[UR36][R22.64+0x8], R2 ;  /* 0x0000080216007986 */ /* 0x000fe8000c101b24 */
[----:B------:R-:W-:Y:S04]  /*2bc0*/  STG.E.64 desc[UR36][R22.64], RZ ;  /* 0x000000ff16007986 */ /* 0x000fe8000c101b24 */
[----:B------:R-:W-:Y:S01]  /*2bd0*/  STG.E.64 desc[UR36][R22.64+0x10], R4 ;  /* 0x0000100416007986 */ /* 0x000fe2000c101b24 */
[----:B------:R-:W-:Y:S05]  /*2be0*/  EXIT ;  /* 0x000000000000794d */ /* 0x000fea0003800000 */
.L_x_60:
[----:B------:R-:W-:-:S04]  /*2bf0*/  LOP3.LUT R19, R19, 0x1, RZ, 0xc0, !PT ;  /* 0x0000000113137812 */ /* 0x000fc800078ec0ff */
[----:B------:R-:W-:-:S13]  /*2c00*/  ISETP.NE.U32.AND P0, PT, R19, 0x1, PT ;  /* 0x000000011300780c */ /* 0x000fda0003f05070 */
[----:B------:R-:W-:Y:S01]  /*2c10*/  @P0 IMAD.MOV.U32 R2, RZ, RZ, 0x0 ;  /* 0x00000000ff020424 */ /* 0x000fe200078e00ff */
[----:B------:R1:W-:Y:S01]  /*2c20*/  @P0 STG.E.64 desc[UR36][R22.64+0x8], RZ ;  /* 0x000008ff16000986 */ /* 0x0003e2000c101b24 */
[----:B------:R-:W-:-:S03]  /*2c30*/  @P0 IMAD.MOV.U32 R3, RZ, RZ, 0x3ff00000 ;  /* 0x3ff00000ff030424 */ /* 0x000fc600078e00ff */
[----:B------:R1:W-:Y:S04]  /*2c40*/  @P0 STG.E.64 desc[UR36][R22.64+0x10], RZ ;  /* 0x000010ff16000986 */ /* 0x0003e8000c101b24 */
[----:B------:R1:W-:Y:S01]  /*2c50*/  @P0 STG.E.64 desc[UR36][R22.64], R2 ;  /* 0x0000000216000986 */ /* 0x0003e2000c101b24 */
[----:B------:R-:W-:Y:S05]  /*2c60*/  @P0 EXIT ;  /* 0x000000000000094d */ /* 0x000fea0003800000 */
[----:B-1----:R-:W-:Y:S02]  /*2c70*/  HFMA2 R3, -RZ, RZ, 1.984375, 0 ;  /* 0x3ff00000ff037431 */ /* 0x002fe400000001ff */
[----:B------:R-:W-:Y:S01]  /*2c80*/  IMAD.MOV.U32 R2, RZ, RZ, 0x0 ;  /* 0x00000000ff027424 */ /* 0x000fe200078e00ff */
[----:B------:R-:W-:Y:S04]  /*2c90*/  STG.E.64 desc[UR36][R22.64], RZ ;  /* 0x000000ff16007986 */ /* 0x000fe8000c101b24 */
[----:B------:R-:W-:Y:S04]  /*2ca0*/  STG.E.64 desc[UR36][R22.64+0x10], RZ ;  /* 0x000010ff16007986 */ /* 0x000fe8000c101b24 */
[----:B------:R-:W-:Y:S01]  /*2cb0*/  STG.E.64 desc[UR36][R22.64+0x8], R2 ;  /* 0x0000080216007986 */ /* 0x000fe2000c101b24 */
[----:B------:R-:W-:Y:S05]  /*2cc0*/  EXIT ;  /* 0x000000000000794d */ /* 0x000fea0003800000 */
        .weak           $__internal_0_$__cuda_sm20_div_rn_f64_full
        .type           $__internal_0_$__cuda_sm20_div_rn_f64_full,@function
        .size           $__internal_0_$__cuda_sm20_div_rn_f64_full,(.L_x_69 - $__internal_0_$__cuda_sm20_div_rn_f64_full)
$__internal_0_$__cuda_sm20_div_rn_f64_full:
[----:B------:R-:W-:Y:S01]  /*2cd0*/  FSETP.GEU.AND P3, PT, |R35|, 1.469367938527859385e-39, PT ;  /* 0x001000002300780b */ /* 0x000fe20003f6e200 */
[----:B------:R-:W-:Y:S01]  /*2ce0*/  IMAD.MOV.U32 R38, RZ, RZ, R36 ;  /* 0x000000ffff267224 */ /* 0x000fe200078e0024 */
[C---:B------:R-:W-:Y:S01]  /*2cf0*/  FSETP.GEU.AND P1, PT, |R39|.reuse, 1.469367938527859385e-39, PT ;  /* 0x001000002700780b */ /* 0x040fe20003f2e200 */
[----:B------:R-:W-:Y:S01]  /*2d00*/  IMAD.MOV.U32 R40, RZ, RZ, R34 ;  /* 0x000000ffff287224 */ /* 0x000fe200078e0022 */
[----:B------:R-:W-:Y:S01]  /*2d10*/  LOP3.LUT R37, R39, 0x800fffff, RZ, 0xc0, !PT ;  /* 0x800fffff27257812 */ /* 0x000fe200078ec0ff */
[----:B------:R-:W-:Y:S01]  /*2d20*/  BSSY.RECONVERGENT B0, `(.L_x_63) ;  /* 0x0000052000007945 */ /* 0x000fe20003800200 */
[----:B------:R-:W-:Y:S02]  /*2d30*/  LOP3.LUT R4, R35, 0x7ff00000, RZ, 0xc0, !PT ;  /* 0x7ff0000023047812 */ /* 0x000fe400078ec0ff */
[----:B------:R-:W-:Y:S02]  /*2d40*/  LOP3.LUT R37, R37, 0x3ff00000, RZ, 0xfc, !PT ;  /* 0x3ff0000025257812 */ /* 0x000fe400078efcff */
[----:B------:R-:W-:-:S02]  /*2d50*/  LOP3.LUT R5, R39, 0x7ff00000, RZ, 0xc0, !PT ;  /* 0x7ff0000027057812 */ /* 0x000fc400078ec0ff */
[----:B------:R-:W-:Y:S02]  /*2d60*/  MOV R42, 0x1 ;  /* 0x00000001002a7802 */ /* 0x000fe40000000f00 */
[----:B------:R-:W-:Y:S01]  /*2d70*/  @!P3 LOP3.LUT R3, R39, 0x7ff00000, RZ, 0xc0, !PT ;  /* 0x7ff000002703b812 */ /* 0x000fe200078ec0ff */
[----:B------:R-:W-:Y:S01]  /*2d80*/  @!P1 DMUL R36, R38, 8.98846567431157953865e+307 ;  /* 0x7fe0000026249828 */ /* 0x000fe20000000000 */
[C---:B------:R-:W-:Y:S02]  /*2d90*/  ISETP.GE.U32.AND P2, PT, R4.reuse, R5, PT ;  /* 0x000000050400720c */ /* 0x040fe40003f46070 */
[----:B------:R-:W-:Y:S01]  /*2da0*/  @!P3 ISETP.GE.U32.AND P4, PT, R4, R3, PT ;  /* 0x000000030400b20c */ /* 0x000fe20003f86070 */
[----:B------:R-:W-:Y:S02]  /*2db0*/  IMAD.MOV.U32 R3, RZ, RZ, 0x1ca00000 ;  /* 0x1ca00000ff037424 */ /* 0x000fe400078e00ff */
[----:B------:R-:W0:Y:S03]  /*2dc0*/  MUFU.RCP64H R43, R37 ;  /* 0x00000025002b7308 */ /* 0x000e260000001800 */
[----:B------:R-:W-:-:S02]  /*2dd0*/  @!P3 SEL R45, R3, 0x63400000, !P4 ;  /* 0x63400000032db807 */ /* 0x000fc40006000000 */
[----:B------:R-:W-:Y:S02]  /*2de0*/  SEL R41, R3, 0x63400000, !P2 ;  /* 0x6340000003297807 */ /* 0x000fe40005000000 */
[--C-:B------:R-:W-:Y:S02]  /*2df0*/  @!P3 LOP3.LUT R44, R45, 0x80000000, R35.reuse, 0xf8, !PT ;  /* 0x800000002d2cb812 */ /* 0x100fe400078ef823 */
[----:B------:R-:W-:Y:S02]  /*2e00*/  LOP3.LUT R41, R41, 0x800fffff, R35, 0xf8, !PT ;  /* 0x800fffff29297812 */ /* 0x000fe400078ef823 */
[----:B------:R-:W-:Y:S01]  /*2e10*/  @!P3 LOP3.LUT R45, R44, 0x100000, RZ, 0xfc, !PT ;  /* 0x001000002c2db812 */ /* 0x000fe200078efcff */
[----:B------:R-:W-:Y:S01]  /*2e20*/  @!P3 IMAD.MOV.U32 R44, RZ, RZ, RZ ;  /* 0x000000ffff2cb224 */ /* 0x000fe200078e00ff */
[----:B------:R-:W-:-:S05]  /*2e30*/  @!P1 LOP3.LUT R5, R37, 0x7ff00000, RZ, 0xc0, !PT ;  /* 0x7ff0000025059812 */ /* 0x000fca00078ec0ff */
[----:B------:R-:W-:Y:S02]  /*2e40*/  @!P3 DFMA R40, R40, 2, -R44 ;  /* 0x400000002828b82b */ /* 0x000fe4000000082c */
[----:B0-----:R-:W-:-:S08]  /*2e50*/  DFMA R44, R42, -R36, 1 ;  /* 0x3ff000002a2c742b */ /* 0x001fd00000000824 */
[----:B------:R-:W-:Y:S01]  /*2e60*/  DFMA R44, R44, R44, R44 ;  /* 0x0000002c2c2c722b */ /* 0x000fe2000000002c */
[----:B------:R-:W-:-:S07]  /*2e70*/  @!P3 LOP3.LUT R4, R41, 0x7ff00000, RZ, 0xc0, !PT ;  /* 0x7ff000002904b812 */ /* 0x000fce00078ec0ff */
[----:B------:R-:W-:-:S08]  /*2e80*/  DFMA R42, R42, R44, R42 ;  /* 0x0000002c2a2a722b */ /* 0x000fd0000000002a */
[----:B------:R-:W-:-:S08]  /*2e90*/  DFMA R44, R42, -R36, 1 ;  /* 0x3ff000002a2c742b */ /* 0x000fd00000000824 */
[----:B------:R-:W-:-:S08]  /*2ea0*/  DFMA R42, R42, R44, R42 ;  /* 0x0000002c2a2a722b */ /* 0x000fd0000000002a */
[----:B------:R-:W-:-:S08]  /*2eb0*/  DMUL R44, R42, R40 ;  /* 0x000000282a2c7228 */ /* 0x000fd00000000000 */
[----:B------:R-:W-:-:S08]  /*2ec0*/  DFMA R46, R44, -R36, R40 ;  /* 0x800000242c2e722b */ /* 0x000fd00000000028 */
[----:B------:R-:W-:Y:S01]  /*2ed0*/  DFMA R46, R42, R46, R44 ;  /* 0x0000002e2a2e722b */ /* 0x000fe2000000002c */
[----:B------:R-:W-:-:S05]  /*2ee0*/  VIADD R42, R4, 0xffffffff ;  /* 0xffffffff042a7836 */ /* 0x000fca0000000000 */
[----:B------:R-:W-:Y:S01]  /*2ef0*/  ISETP.GT.U32.AND P1, PT, R42, 0x7feffffe, PT ;  /* 0x7feffffe2a00780c */ /* 0x000fe20003f24070 */
[----:B------:R-:W-:-:S05]  /*2f00*/  VIADD R42, R5, 0xffffffff ;  /* 0xffffffff052a7836 */ /* 0x000fca0000000000 */
[----:B------:R-:W-:-:S13]  /*2f10*/  ISETP.GT.U32.OR P1, PT, R42, 0x7feffffe, P1 ;  /* 0x7feffffe2a00780c */ /* 0x000fda0000f24470 */
[----:B------:R-:W-:Y:S05]  /*2f20*/  @P1 BRA `(.L_x_64) ;  /* 0x0000000000701947 */ /* 0x000fea0003800000 */
[----:B------:R-:W-:Y:S02]  /*2f30*/  LOP3.LUT R35, R35, 0x7ff00000, RZ, 0xc0, !PT ;  /* 0x7ff0000023237812 */ /* 0x000fe400078ec0ff */
[----:B------:R-:W-:-:S04]  /*2f40*/  LOP3.LUT R4, R39, 0x7ff00000, RZ, 0xc0, !PT ;  /* 0x7ff0000027047812 */ /* 0x000fc800078ec0ff */
[CC--:B------:R-:W-:Y:S02]  /*2f50*/  ISETP.GE.U32.AND P1, PT, R35.reuse, R4.reuse, PT ;  /* 0x000000042300720c */ /* 0x0c0fe40003f26070 */
[----:B------:R-:W-:Y:S02]  /*2f60*/  VIADDMNMX R4, R35, -R4, 0xb9600000, !PT ;  /* 0xb960000023047446 */ /* 0x000fe40007800904 */
[----:B------:R-:W-:Y:S02]  /*2f70*/  SEL R3, R3, 0x63400000, !P1 ;  /* 0x6340000003037807 */ /* 0x000fe40004800000 */
[----:B------:R-:W-:-:S05]  /*2f80*/  VIMNMX R4, PT, PT, R4, 0x46a00000, PT ;  /* 0x46a0000004047848 */ /* 0x000fca0003fe0100 */
[----:B------:R-:W-:Y:S01]  /*2f90*/  IMAD.IADD R3, R4, 0x1, -R3 ;  /* 0x0000000104037824 */ /* 0x000fe200078e0a03 */
[----:B------:R-:W-:-:S03]  /*2fa0*/  MOV R4, RZ ;  /* 0x000000ff00047202 */ /* 0x000fc60000000f00 */
[----:B------:R-:W-:-:S06]  /*2fb0*/  VIADD R5, R3, 0x7fe00000 ;  /* 0x7fe0000003057836 */ /* 0x000fcc0000000000 */
[----:B------:R-:W-:-:S10]  /*2fc0*/  DMUL R42, R46, R4 ;  /* 0x000000042e2a7228 */ /* 0x000fd40000000000 */
[----:B------:R-:W-:-:S13]  /*2fd0*/  FSETP.GTU.AND P1, PT, |R43|, 1.469367938527859385e-39, PT ;  /* 0x001000002b00780b */ /* 0x000fda0003f2c200 */
[----:B------:R-:W-:Y:S05]  /*2fe0*/  @P1 BRA `(.L_x_65) ;  /* 0x0000000000941947 */ /* 0x000fea0003800000 */
[----:B------:R-:W-:Y:S01]  /*2ff0*/  DFMA R36, R46, -R36, R40 ;  /* 0x800000242e24722b */ /* 0x000fe20000000028 */
[----:B------:R-:W-:-:S09]  /*3000*/  IMAD.MOV.U32 R34, RZ, RZ, RZ ;  /* 0x000000ffff227224 */ /* 0x000fd200078e00ff */
[C---:B------:R-:W-:Y:S02]  /*3010*/  FSETP.NEU.AND P1, PT, R37.reuse, RZ, PT ;  /* 0x000000ff2500720b */ /* 0x040fe40003f2d000 */
[----:B------:R-:W-:-:S04]  /*3020*/  LOP3.LUT R39, R37, 0x80000000, R39, 0x48, !PT ;  /* 0x8000000025277812 */ /* 0x000fc800078e4827 */
[----:B------:R-:W-:-:S07]  /*3030*/  LOP3.LUT R35, R39, R5, RZ, 0xfc, !PT ;  /* 0x0000000527237212 */ /* 0x000fce00078efcff */
[----:B------:R-:W-:Y:S05]  /*3040*/  @!P1 BRA `(.L_x_65) ;  /* 0x00000000007c9947 */ /* 0x000fea0003800000 */
[----:B------:R-:W-:Y:S01]  /*3050*/  IMAD.MOV R5, RZ, RZ, -R3 ;  /* 0x000000ffff057224 */ /* 0x000fe200078e0a03 */
[----:B------:R-:W-:Y:S01]  /*3060*/  DMUL.RP R34, R46, R34 ;  /* 0x000000222e227228 */ /* 0x000fe20000008000 */
[----:B------:R-:W-:Y:S01]  /*3070*/  IMAD.MOV.U32 R4, RZ, RZ, RZ ;  /* 0x000000ffff047224 */ /* 0x000fe200078e00ff */
[----:B------:R-:W-:-:S05]  /*3080*/  IADD3 R3, PT, PT, -R3, -0x43300000, RZ ;  /* 0xbcd0000003037810 */ /* 0x000fca0007ffe1ff */
[----:B------:R-:W-:-:S03]  /*3090*/  DFMA R4, R42, -R4, R46 ;  /* 0x800000042a04722b */ /* 0x000fc6000000002e */
[----:B------:R-:W-:-:S07]  /*30a0*/  LOP3.LUT R39, R35, R39, RZ, 0x3c, !PT ;  /* 0x0000002723277212 */ /* 0x000fce00078e3cff */
[----:B------:R-:W-:-:S04]  /*30b0*/  FSETP.NEU.AND P1, PT, |R5|, R3, PT ;  /* 0x000000030500720b */ /* 0x000fc80003f2d200 */
[----:B------:R-:W-:Y:S02]  /*30c0*/  FSEL R42, R34, R42, !P1 ;  /* 0x0000002a222a7208 */ /* 0x000fe40004800000 */
[----:B------:R-:W-:Y:S01]  /*30d0*/  FSEL R43, R39, R43, !P1 ;  /* 0x0000002b272b7208 */ /* 0x000fe20004800000 */
[----:B------:R-:W-:Y:S06]  /*30e0*/  BRA `(.L_x_65) ;  /* 0x0000000000547947 */ /* 0x000fec0003800000 */
.L_x_64:
[----:B------:R-:W-:-:S14]  /*30f0*/  DSETP.NAN.AND P1, PT, R34, R34, PT ;  /* 0x000000222200722a */ /* 0x000fdc0003f28000 */
[----:B------:R-:W-:Y:S05]  /*3100*/  @P1 BRA `(.L_x_66) ;  /* 0x0000000000441947 */ /* 0x000fea0003800000 */
[----:B------:R-:W-:-:S14]  /*3110*/  DSETP.NAN.AND P1, PT, R38, R38, PT ;  /* 0x000000262600722a */ /* 0x000fdc0003f28000 */
[----:B------:R-:W-:Y:S05]  /*3120*/  @P1 BRA `(.L_x_67) ;  /* 0x0000000000301947 */ /* 0x000fea0003800000 */
[----:B------:R-:W-:Y:S01]  /*3130*/  ISETP.NE.AND P1, PT, R4, R5, PT ;  /* 0x000000050400720c */ /* 0x000fe20003f25270 */
[----:B------:R-:W-:Y:S01]  /*3140*/  IMAD.MOV.U32 R42, RZ, RZ, 0x0 ;  /* 0x00000000ff2a7424 */ /* 0x000fe200078e00ff */
[----:B------:R-:W-:-:S11]  /*3150*/  MOV R43, 0xfff80000 ;  /* 0xfff80000002b7802 */ /* 0x000fd60000000f00 */
[----:B------:R-:W-:Y:S05]  /*3160*/  @!P1 BRA `(.L_x_65) ;  /* 0x0000000000349947 */ /* 0x000fea0003800000 */
[----:B------:R-:W-:Y:S02]  /*3170*/  ISETP.NE.AND P1, PT, R4, 0x7ff00000, PT ;  /* 0x7ff000000400780c */ /* 0x000fe40003f25270 */
[----:B------:R-:W-:Y:S02]  /*3180*/  LOP3.LUT R43, R35, 0x80000000, R39, 0x48, !PT ;  /* 0x80000000232b7812 */ /* 0x000fe400078e4827 */
[----:B------:R-:W-:-:S13]  /*3190*/  ISETP.EQ.OR P1, PT, R5, RZ, !P1 ;  /* 0x000000ff0500720c */ /* 0x000fda0004f22670 */
[----:B------:R-:W-:Y:S01]  /*31a0*/  @P1 LOP3.LUT R3, R43, 0x7ff00000, RZ, 0xfc, !PT ;  /* 0x7ff000002b031812 */ /* 0x000fe200078efcff */
[----:B------:R-:W-:Y:S02]  /*31b0*/  @!P1 IMAD.MOV.U32 R42, RZ, RZ, RZ ;  /* 0x000000ffff2a9224 */ /* 0x000fe400078e00ff */
[----:B------:R-:W-:Y:S02]  /*31c0*/  @P1 IMAD.MOV.U32 R42, RZ, RZ, RZ ;  /* 0x000000ffff2a1224 */ /* 0x000fe400078e00ff */
[----:B------:R-:W-:Y:S01]  /*31d0*/  @P1 IMAD.MOV.U32 R43, RZ, RZ, R3 ;  /* 0x000000ffff2b1224 */ /* 0x000fe200078e0003 */
[----:B------:R-:W-:Y:S06]  /*31e0*/  BRA `(.L_x_65) ;  /* 0x0000000000147947 */ /* 0x000fec0003800000 */
.L_x_67:
[----:B------:R-:W-:Y:S01]  /*31f0*/  LOP3.LUT R43, R39, 0x80000, RZ, 0xfc, !PT ;  /* 0x00080000272b7812 */ /* 0x000fe200078efcff */
[----:B------:R-:W-:Y:S01]  /*3200*/  IMAD.MOV.U32 R42, RZ, RZ, R38 ;  /* 0x000000ffff2a7224 */ /* 0x000fe200078e0026 */
[----:B------:R-:W-:Y:S06]  /*3210*/  BRA `(.L_x_65) ;  /* 0x0000000000087947 */ /* 0x000fec0003800000 */
.L_x_66:
[----:B------:R-:W-:Y:S02]  /*3220*/  LOP3.LUT R43, R35, 0x80000, RZ, 0xfc, !PT ;  /* 0x00080000232b7812 */ /* 0x000fe400078efcff */
[----:B------:R-:W-:-:S07]  /*3230*/  MOV R42, R34 ;  /* 0x00000022002a7202 */ /* 0x000fce0000000f00 */
.L_x_65:
[----:B------:R-:W-:Y:S05]  /*3240*/  BSYNC.RECONVERGENT B0 ;  /* 0x0000000000007941 */ /* 0x000fea0003800200 */
.L_x_63:
[----:B------:R-:W-:Y:S02]  /*3250*/  IMAD.MOV.U32 R4, RZ, RZ, R0 ;  /* 0x000000ffff047224 */ /* 0x000fe400078e0000 */
[----:B------:R-:W-:Y:S02]  /*3260*/  IMAD.MOV.U32 R5, RZ, RZ, 0x0 ;  /* 0x00000000ff057424 */ /* 0x000fe400078e00ff */
[----:B------:R-:W-:Y:S02]  /*3270*/  IMAD.MOV.U32 R3, RZ, RZ, R43 ;  /* 0x000000ffff037224 */ /* 0x000fe400078e002b */
[----:B------:R-:W-:Y:S05]  /*3280*/  RET.REL.NODEC R4 `(eigenVecBatch3x3Kernel) ;  /* 0xffffffcc045c7950 */ /* 0x000fea0003c3ffff */
.L_x_68:
[----:B------:R-:W-:-:S00]  /*3290*/  BRA `(.L_x_68) ;  /* 0xfffffffc00fc7947 */ /* 0x000fc0000383ffff */
[----:B------:R-:W-:-:S00]  /*32a0*/  NOP ;  /* 0x0000000000007918 */ /* 0x000fc00000000000 */
        /* <DEDUP_REMOVED lines=13> */
.L_x_69:


//--------------------- .nv.global.init           --------------------------
	.section	.nv.global.init,"aw",@progbits
.nv.global.init:
	.type		$str$1,@object
	.size		$str$1,($str$3 - $str$1)
$str$1:
        /*0000*/ 	.byte	0x0a, 0x00
	.type		$str$3,@object
	.size		$str$3,($str$2 - $str$3)
$str$3:
        /*0002*/ 	.byte	0x25, 0x31, 0x30, 0x2e, 0x34, 0x66, 0x20, 0x00
	.type		$str$2,@object
	.size		$str$2,(.L_1 - $str$2)
$str$2:
        /*000a*/ 	.byte	0x54, 0x68, 0x72, 0x65, 0x61, 0x64, 0x20, 0x69, 0x64, 0x3a, 0x20, 0x25, 0x64, 0x0a, 0x00
.L_1:


//--------------------- .nv.shared.reserved.0     --------------------------
	.section	.nv.shared.reserved.0,"aw",@nobits
	.weak		__nv_reservedSMEM_offset_0_alias
	.size		__nv_reservedSMEM_offset_0_alias, 0, 64
	.other		__nv_reservedSMEM_offset_0_alias,@"STO_CUDA_RESERVED_SHARED STV_DEFAULT"
__nv_reservedSMEM_offset_0_alias:
	.zero		0
	.zero		64


//--------------------- .nv.constant0.eigenVecBatch3x3Kernel --------------------------
	.section	.nv.constant0.eigenVecBatch3x3Kernel,"a",@progbits
	.sectionflags	@""
	.align	4
.nv.constant0.eigenVecBatch3x3Kernel:
	.zero		960


//--------------------- SYMBOLS --------------------------

	.type		.nv.reservedSmem.offset0,@object
	.size		.nv.reservedSmem.offset0,0x4
	.type		vprintf,@function
